	.target	sm_90a

	.elftype	@"ET_EXEC"


//--------------------- .note.nv.tkinfo           --------------------------
	.section	.note.nv.tkinfo,"",@"SHT_NOTE"
	.sectionflags	@"SHF_NOTE_NV_TKINFO"
	.tkinfo
        /*0018*/ 	.word	0x00000002
        /*0030*/ 	.string	""
        /*0030*/ 	.string	"ptxas"
        /*0030*/ 	.string	"Cuda compilation tools, release 13.0, V13.0.88"
        /*0030*/ 	.string	"Build cuda_13.0.r13.0/compiler.36424714_0"
        /*0030*/ 	.string	"-arch sm_90a -m 64 "



//--------------------- .note.nv.cuinfo           --------------------------
	.section	.note.nv.cuinfo,"",@"SHT_NOTE"
	.sectionflags	@"SHF_NOTE_NV_CUINFO"
        /*0018*/ 	.short	0x0002
        /*001a*/ 	.short	0x005a
        /*001c*/ 	.short	0x0082
	.zero		2


//--------------------- .nv.info                  --------------------------
	.section	.nv.info,"",@"SHT_CUDA_INFO"
	.align	4


	//----- nvinfo : EIATTR_REGCOUNT
	.align		4
        /*0000*/ 	.byte	0x04, 0x2f
        /*0002*/ 	.short	(.L_12 - .L_11)
	.align		4
.L_11:
        /*0004*/ 	.word	index@(_ZN7cutlass13device_kernelINS_4conv6kernel13ConvUniversalINS1_16ConvProblemShapeILNS1_8OperatorE1ELi2EEENS1_10collective14CollectiveConvINS1_46MainloopSm90TmaGmmaWarpSpecializedImplicitGemmILS5_1ELi9ELi2EN4cute5tupleIJNSA_1CILi2EEENSC_ILi1EEESE_EEENS1_36KernelImplicitTmaWarpSpecializedSm90ELi1EEENSB_IJNSC_ILi128EEENSC_ILi64EEENSB_IJSJ_EEEEEENS_10bfloat16_tESM_NSA_8TiledMMAINSA_8MMA_AtomIJNSA_4SM904GMMA27MMA_64x64x16_F32BF16BF16_SSILNSQ_5MajorE0ELSS_1ELNSQ_7ScaleInE1ELST_1EEEEEENSA_6LayoutINSB_IJSE_SE_SE_EEENSB_IJNSC_ILi0EEESY_SY_EEEEENSB_IJNSA_10UnderscoreES11_S11_EEEEENS7_6detail26Sm90ImplicitGemmTileTraitsINSA_20SM90_TMA_LOAD_IM2COLENSA_14ComposedLayoutINSA_7SwizzleILi3ELi4ELi3EEENSA_18smem_ptr_flag_bitsILi16EEENSW_INSB_IJNSB_IJNSC_ILi8EEENSC_ILi16EEEEEENSB_IJSJ_SE_EEENSB_IJSE_NSC_ILi9EEEEEEEEENSB_IJNSB_IJSJ_NSC_ILi512EEEEEENSB_IJSE_SY_EEENSB_IJSY_NSC_ILi8192EEEEEEEEEEEEEvEENS15_INSA_23SM90_TMA_LOAD_MULTICASTENS17_IS19_S1B_NSW_INSB_IJS1F_NSB_IJS1C_S1C_EEES1H_EEENSB_IJS1L_S1K_NSB_IJSY_NSC_ILi4096EEEEEEEEEEEEEvEEEENS_8epilogue10collective6detail29Sm90TmaWarpSpecializedAdapterINS23_15DefaultEpilogueISM_NSB_IJNSB_IJlllEEESE_SY_EEES28_NS22_6thread17LinearCombinationISM_Li1EffLNS29_9ScaleType4KindE0ELNS_15FloatRoundStyleE2ESM_EENS_4gemm15EpilogueDefaultEEEEEvvEEEEvNT_6ParamsE)
        /*0008*/ 	.word	0x0000005a


	//----- nvinfo : EIATTR_FRAME_SIZE
	.align		4
.L_12:
        /*000c*/ 	.byte	0x04, 0x11
        /*000e*/ 	.short	(.L_14 - .L_13)
	.align		4
.L_13:
        /*0010*/ 	.word	index@(_ZN7cutlass13device_kernelINS_4conv6kernel13ConvUniversalINS1_16ConvProblemShapeILNS1_8OperatorE1ELi2EEENS1_10collective14CollectiveConvINS1_46MainloopSm90TmaGmmaWarpSpecializedImplicitGemmILS5_1ELi9ELi2EN4cute5tupleIJNSA_1CILi2EEENSC_ILi1EEESE_EEENS1_36KernelImplicitTmaWarpSpecializedSm90ELi1EEENSB_IJNSC_ILi128EEENSC_ILi64EEENSB_IJSJ_EEEEEENS_10bfloat16_tESM_NSA_8TiledMMAINSA_8MMA_AtomIJNSA_4SM904GMMA27MMA_64x64x16_F32BF16BF16_SSILNSQ_5MajorE0ELSS_1ELNSQ_7ScaleInE1ELST_1EEEEEENSA_6LayoutINSB_IJSE_SE_SE_EEENSB_IJNSC_ILi0EEESY_SY_EEEEENSB_IJNSA_10UnderscoreES11_S11_EEEEENS7_6detail26Sm90ImplicitGemmTileTraitsINSA_20SM90_TMA_LOAD_IM2COLENSA_14ComposedLayoutINSA_7SwizzleILi3ELi4ELi3EEENSA_18smem_ptr_flag_bitsILi16EEENSW_INSB_IJNSB_IJNSC_ILi8EEENSC_ILi16EEEEEENSB_IJSJ_SE_EEENSB_IJSE_NSC_ILi9EEEEEEEEENSB_IJNSB_IJSJ_NSC_ILi512EEEEEENSB_IJSE_SY_EEENSB_IJSY_NSC_ILi8192EEEEEEEEEEEEEvEENS15_INSA_23SM90_TMA_LOAD_MULTICASTENS17_IS19_S1B_NSW_INSB_IJS1F_NSB_IJS1C_S1C_EEES1H_EEENSB_IJS1L_S1K_NSB_IJSY_NSC_ILi4096EEEEEEEEEEEEEvEEEENS_8epilogue10collective6detail29Sm90TmaWarpSpecializedAdapterINS23_15DefaultEpilogueISM_NSB_IJNSB_IJlllEEESE_SY_EEES28_NS22_6thread17LinearCombinationISM_Li1EffLNS29_9ScaleType4KindE0ELNS_15FloatRoundStyleE2ESM_EENS_4gemm15EpilogueDefaultEEEEEvvEEEEvNT_6ParamsE)
        /*0014*/ 	.word	0x00000000


	//----- nvinfo : EIATTR_MIN_STACK_SIZE
	.align		4
.L_14:
        /*0018*/ 	.byte	0x04, 0x12
        /*001a*/ 	.short	(.L_16 - .L_15)
	.align		4
.L_15:
        /*001c*/ 	.word	index@(_ZN7cutlass13device_kernelINS_4conv6kernel13ConvUniversalINS1_16ConvProblemShapeILNS1_8OperatorE1ELi2EEENS1_10collective14CollectiveConvINS1_46MainloopSm90TmaGmmaWarpSpecializedImplicitGemmILS5_1ELi9ELi2EN4cute5tupleIJNSA_1CILi2EEENSC_ILi1EEESE_EEENS1_36KernelImplicitTmaWarpSpecializedSm90ELi1EEENSB_IJNSC_ILi128EEENSC_ILi64EEENSB_IJSJ_EEEEEENS_10bfloat16_tESM_NSA_8TiledMMAINSA_8MMA_AtomIJNSA_4SM904GMMA27MMA_64x64x16_F32BF16BF16_SSILNSQ_5MajorE0ELSS_1ELNSQ_7ScaleInE1ELST_1EEEEEENSA_6LayoutINSB_IJSE_SE_SE_EEENSB_IJNSC_ILi0EEESY_SY_EEEEENSB_IJNSA_10UnderscoreES11_S11_EEEEENS7_6detail26Sm90ImplicitGemmTileTraitsINSA_20SM90_TMA_LOAD_IM2COLENSA_14ComposedLayoutINSA_7SwizzleILi3ELi4ELi3EEENSA_18smem_ptr_flag_bitsILi16EEENSW_INSB_IJNSB_IJNSC_ILi8EEENSC_ILi16EEEEEENSB_IJSJ_SE_EEENSB_IJSE_NSC_ILi9EEEEEEEEENSB_IJNSB_IJSJ_NSC_ILi512EEEEEENSB_IJSE_SY_EEENSB_IJSY_NSC_ILi8192EEEEEEEEEEEEEvEENS15_INSA_23SM90_TMA_LOAD_MULTICASTENS17_IS19_S1B_NSW_INSB_IJS1F_NSB_IJS1C_S1C_EEES1H_EEENSB_IJS1L_S1K_NSB_IJSY_NSC_ILi4096EEEEEEEEEEEEEvEEEENS_8epilogue10collective6detail29Sm90TmaWarpSpecializedAdapterINS23_15DefaultEpilogueISM_NSB_IJNSB_IJlllEEESE_SY_EEES28_NS22_6thread17LinearCombinationISM_Li1EffLNS29_9ScaleType4KindE0ELNS_15FloatRoundStyleE2ESM_EENS_4gemm15EpilogueDefaultEEEEEvvEEEEvNT_6ParamsE)
        /*0020*/ 	.word	0x00000000
.L_16:


//--------------------- .nv.compat                --------------------------
	.section	.nv.compat,"",@"SHT_CUDA_COMPAT_INFO"
	.align	4
        /*0000*/ 	.byte	0x02, 0x09, 0x01, 0x00, 0x02, 0x02, 0x04, 0x00, 0x02, 0x05, 0x05, 0x00, 0x03, 0x07, 0x01, 0x01
        /*0010*/ 	.byte	0x02, 0x03, 0x01, 0x00, 0x02, 0x06, 0x01, 0x00, 0x04, 0x0b, 0x08, 0x00, 0x00, 0x00, 0x00, 0x00
        /*0020*/ 	.byte	0x00, 0x00, 0x00, 0x00


//--------------------- .nv.info._ZN7cutlass13device_kernelINS_4conv6kernel13ConvUniversalINS1_16ConvProblemShapeILNS1_8OperatorE1ELi2EEENS1_10collective14CollectiveConvINS1_46MainloopSm90TmaGmmaWarpSpecializedImplicitGemmILS5_1ELi9ELi2EN4cute5tupleIJNSA_1CILi2EEENSC_ILi1EEESE_EEENS1_36KernelImplicitTmaWarpSpecializedSm90ELi1EEENSB_IJNSC_ILi128EEENSC_ILi64EEENSB_IJSJ_EEEEEENS_10bfloat16_tESM_NSA_8TiledMMAINSA_8MMA_AtomIJNSA_4SM904GMMA27MMA_64x64x16_F32BF16BF16_SSILNSQ_5MajorE0ELSS_1ELNSQ_7ScaleInE1ELST_1EEEEEENSA_6LayoutINSB_IJSE_SE_SE_EEENSB_IJNSC_ILi0EEESY_SY_EEEEENSB_IJNSA_10UnderscoreES11_S11_EEEEENS7_6detail26Sm90ImplicitGemmTileTraitsINSA_20SM90_TMA_LOAD_IM2COLENSA_14ComposedLayoutINSA_7SwizzleILi3ELi4ELi3EEENSA_18smem_ptr_flag_bitsILi16EEENSW_INSB_IJNSB_IJNSC_ILi8EEENSC_ILi16EEEEEENSB_IJSJ_SE_EEENSB_IJSE_NSC_ILi9EEEEEEEEENSB_IJNSB_IJSJ_NSC_ILi512EEEEEENSB_IJSE_SY_EEENSB_IJSY_NSC_ILi8192EEEEEEEEEEEEEvEENS15_INSA_23SM90_TMA_LOAD_MULTICASTENS17_IS19_S1B_NSW_INSB_IJS1F_NSB_IJS1C_S1C_EEES1H_EEENSB_IJS1L_S1K_NSB_IJSY_NSC_ILi4096EEEEEEEEEEEEEvEEEENS_8epilogue10collective6detail29Sm90TmaWarpSpecializedAdapterINS23_15DefaultEpilogueISM_NSB_IJNSB_IJlllEEESE_SY_EEES28_NS22_6thread17LinearCombinationISM_Li1EffLNS29_9ScaleType4KindE0ELNS_15FloatRoundStyleE2ESM_EENS_4gemm15EpilogueDefaultEEEEEvvEEEEvNT_6ParamsE --------------------------
	.section	.nv.info._ZN7cutlass13device_kernelINS_4conv6kernel13ConvUniversalINS1_16ConvProblemShapeILNS1_8OperatorE1ELi2EEENS1_10collective14CollectiveConvINS1_46MainloopSm90TmaGmmaWarpSpecializedImplicitGemmILS5_1ELi9ELi2EN4cute5tupleIJNSA_1CILi2EEENSC_ILi1EEESE_EEENS1_36KernelImplicitTmaWarpSpecializedSm90ELi1EEENSB_IJNSC_ILi128EEENSC_ILi64EEENSB_IJSJ_EEEEEENS_10bfloat16_tESM_NSA_8TiledMMAINSA_8MMA_AtomIJNSA_4SM904GMMA27MMA_64x64x16_F32BF16BF16_SSILNSQ_5MajorE0ELSS_1ELNSQ_7ScaleInE1ELST_1EEEEEENSA_6LayoutINSB_IJSE_SE_SE_EEENSB_IJNSC_ILi0EEESY_SY_EEEEENSB_IJNSA_10UnderscoreES11_S11_EEEEENS7_6detail26Sm90ImplicitGemmTileTraitsINSA_20SM90_TMA_LOAD_IM2COLENSA_14ComposedLayoutINSA_7SwizzleILi3ELi4ELi3EEENSA_18smem_ptr_flag_bitsILi16EEENSW_INSB_IJNSB_IJNSC_ILi8EEENSC_ILi16EEEEEENSB_IJSJ_SE_EEENSB_IJSE_NSC_ILi9EEEEEEEEENSB_IJNSB_IJSJ_NSC_ILi512EEEEEENSB_IJSE_SY_EEENSB_IJSY_NSC_ILi8192EEEEEEEEEEEEEvEENS15_INSA_23SM90_TMA_LOAD_MULTICASTENS17_IS19_S1B_NSW_INSB_IJS1F_NSB_IJS1C_S1C_EEES1H_EEENSB_IJS1L_S1K_NSB_IJSY_NSC_ILi4096EEEEEEEEEEEEEvEEEENS_8epilogue10collective6detail29Sm90TmaWarpSpecializedAdapterINS23_15DefaultEpilogueISM_NSB_IJNSB_IJlllEEESE_SY_EEES28_NS22_6thread17LinearCombinationISM_Li1EffLNS29_9ScaleType4KindE0ELNS_15FloatRoundStyleE2ESM_EENS_4gemm15EpilogueDefaultEEEEEvvEEEEvNT_6ParamsE,"",@"SHT_CUDA_INFO"
	.sectionflags	@""
	.align	4


	//----- nvinfo : EIATTR_CUDA_API_VERSION
	.align		4
        /*0000*/ 	.byte	0x04, 0x37
        /*0002*/ 	.short	(.L_18 - .L_17)
.L_17:
        /*0004*/ 	.word	0x00000082


	//----- nvinfo : EIATTR_KPARAM_INFO
	.align		4
.L_18:
        /*0008*/ 	.byte	0x04, 0x17
        /*000a*/ 	.short	(.L_20 - .L_19)
.L_19:
        /*000c*/ 	.word	0x00000000
        /*0010*/ 	.short	0x0000
        /*0012*/ 	.short	0x0070
        /*0014*/ 	.byte	0x00, 0xf0, 0x01, 0x0e


	//----- nvinfo : EIATTR_SPARSE_MMA_MASK
	.align		4
.L_20:
        /*0018*/ 	.byte	0x03, 0x50
        /*001a*/ 	.short	0x0000


	//----- nvinfo : EIATTR_MAXREG_COUNT
	.align		4
        /*001c*/ 	.byte	0x03, 0x1b
        /*001e*/ 	.short	0x00ff


	//----- nvinfo : EIATTR_NUM_BARRIERS
	.align		4
        /*0020*/ 	.byte	0x02, 0x4c
        /*0022*/ 	.byte	0x01
	.zero		1


	//----- nvinfo : EIATTR_MERCURY_ISA_VERSION
	.align		4
        /*0024*/ 	.byte	0x03, 0x5f
        /*0026*/ 	.short	0x0101


	//----- nvinfo : EIATTR_COOP_GROUP_MASK_REGIDS
	.align		4
        /*0028*/ 	.byte	0x04, 0x29
        /*002a*/ 	.short	(.L_22 - .L_21)


	//   ....[0]....
.L_21:
        /*002c*/ 	.word	0xffffffff


	//   ....[1]....
        /*0030*/ 	.word	0xffffffff


	//   ....[2]....
        /*0034*/ 	.word	0xffffffff


	//   ....[3]....
        /*0038*/ 	.word	0xffffffff


	//----- nvinfo : EIATTR_COOP_GROUP_INSTR_OFFSETS
	.align		4
.L_22:
        /*003c*/ 	.byte	0x04, 0x28
        /*003e*/ 	.short	(.L_24 - .L_23)


	//   ....[0]....
.L_23:
        /*0040*/ 	.word	0x00000070


	//   ....[1]....
        /*0044*/ 	.word	0x00000080


	//   ....[2]....
        /*0048*/ 	.word	0x00000140


	//   ....[3]....
        /*004c*/ 	.word	0x00000770


	//----- nvinfo : EIATTR_MBARRIER_INSTR_OFFSETS
	.align		4
.L_24:
        /*0050*/ 	.byte	0x04, 0x39
        /*0052*/ 	.short	(.L_26 - .L_25)


	//   ....[0]....
.L_25:
        /*0054*/ 	.word	0x00000310
        /*0058*/ 	.word	0x000000ff
        /*005c*/ 	.word	0x00036000
        /*0060*/ 	.short	0x0100
        /*0062*/ 	.byte	0x08
	.zero		1


	//   ....[1]....
        /*0064*/ 	.word	0x00000320
        /*0068*/ 	.word	0x000000ff
        /*006c*/ 	.word	0x00036048
        /*0070*/ 	.short	0x0100
        /*0072*/ 	.byte	0x08
	.zero		1


	//   ....[2]....
        /*0074*/ 	.word	0x00000330
        /*0078*/ 	.word	0x000000ff
        /*007c*/ 	.word	0x00036008
        /*0080*/ 	.short	0x0100
        /*0082*/ 	.byte	0x08
	.zero		1


	//   ....[3]....
        /*0084*/ 	.word	0x00000340
        /*0088*/ 	.word	0x000000ff
        /*008c*/ 	.word	0x00036050
        /*0090*/ 	.short	0x0100
        /*0092*/ 	.byte	0x08
	.zero		1


	//   ....[4]....
        /*0094*/ 	.word	0x00000350
        /*0098*/ 	.word	0x000000ff
        /*009c*/ 	.word	0x00036010
        /*00a0*/ 	.short	0x0100
        /*00a2*/ 	.byte	0x08
	.zero		1


	//   ....[5]....
        /*00a4*/ 	.word	0x00000360
        /*00a8*/ 	.word	0x000000ff
        /*00ac*/ 	.word	0x00036058
        /*00b0*/ 	.short	0x0100
        /*00b2*/ 	.byte	0x08
	.zero		1


	//   ....[6]....
        /*00b4*/ 	.word	0x00000370
        /*00b8*/ 	.word	0x000000ff
        /*00bc*/ 	.word	0x00036018
        /*00c0*/ 	.short	0x0100
        /*00c2*/ 	.byte	0x08
	.zero		1


	//   ....[7]....
        /*00c4*/ 	.word	0x00000380
        /*00c8*/ 	.word	0x000000ff
        /*00cc*/ 	.word	0x00036060
        /*00d0*/ 	.short	0x0100
        /*00d2*/ 	.byte	0x08
	.zero		1


	//   ....[8]....
        /*00d4*/ 	.word	0x00000390
        /*00d8*/ 	.word	0x000000ff
        /*00dc*/ 	.word	0x00036020
        /*00e0*/ 	.short	0x0100
        /*00e2*/ 	.byte	0x08
	.zero		1


	//   ....[9]....
        /*00e4*/ 	.word	0x000003a0
        /*00e8*/ 	.word	0x000000ff
        /*00ec*/ 	.word	0x00036068
        /*00f0*/ 	.short	0x0100
        /*00f2*/ 	.byte	0x08
	.zero		1


	//   ....[10]....
        /*00f4*/ 	.word	0x000003b0
        /*00f8*/ 	.word	0x000000ff
        /*00fc*/ 	.word	0x00036028
        /*0100*/ 	.short	0x0100
        /*0102*/ 	.byte	0x08
	.zero		1


	//   ....[11]....
        /*0104*/ 	.word	0x000003c0
        /*0108*/ 	.word	0x000000ff
        /*010c*/ 	.word	0x00036070
        /*0110*/ 	.short	0x0100
        /*0112*/ 	.byte	0x08
	.zero		1


	//   ....[12]....
        /*0114*/ 	.word	0x000003d0
        /*0118*/ 	.word	0x000000ff
        /*011c*/ 	.word	0x00036030
        /*0120*/ 	.short	0x0100
        /*0122*/ 	.byte	0x08
	.zero		1


	//   ....[13]....
        /*0124*/ 	.word	0x000003e0
        /*0128*/ 	.word	0x000000ff
        /*012c*/ 	.word	0x00036078
        /*0130*/ 	.short	0x0100
        /*0132*/ 	.byte	0x08
	.zero		1


	//   ....[14]....
        /*0134*/ 	.word	0x000003f0
        /*0138*/ 	.word	0x000000ff
        /*013c*/ 	.word	0x00036038
        /*0140*/ 	.short	0x0100
        /*0142*/ 	.byte	0x08
	.zero		1


	//   ....[15]....
        /*0144*/ 	.word	0x00000400
        /*0148*/ 	.word	0x000000ff
        /*014c*/ 	.word	0x00036080
        /*0150*/ 	.short	0x0100
        /*0152*/ 	.byte	0x08
	.zero		1


	//   ....[16]....
        /*0154*/ 	.word	0x00000410
        /*0158*/ 	.word	0x000000ff
        /*015c*/ 	.word	0x00036040
        /*0160*/ 	.short	0x0100
        /*0162*/ 	.byte	0x08
	.zero		1


	//   ....[17]....
        /*0164*/ 	.word	0x00000420
        /*0168*/ 	.word	0x000000ff
        /*016c*/ 	.word	0x00036088
        /*0170*/ 	.short	0x0100
        /*0172*/ 	.byte	0x08
	.zero		1


	//   ....[18]....
        /*0174*/ 	.word	0x00000dc0
        /*0178*/ 	.word	0x00000007
        /*017c*/ 	.word	0x00036000
        /*0180*/ 	.short	0x010a
        /*0182*/ 	.byte	0x3f
	.zero		1


	//   ....[19]....
        /*0184*/ 	.word	0x00001240
        /*0188*/ 	.word	0x00000009
        /*018c*/ 	.word	0x00036000
        /*0190*/ 	.short	0x010a
        /*0192*/ 	.byte	0x3f
	.zero		1


	//   ....[20]....
        /*0194*/ 	.word	0x00001560
        /*0198*/ 	.word	0x00000009
        /*019c*/ 	.word	0x00000000
        /*01a0*/ 	.short	0x0101
        /*01a2*/ 	.byte	0x3f
	.zero		1


	//   ....[21]....
        /*01a4*/ 	.word	0x00001790
        /*01a8*/ 	.word	0x00000003
        /*01ac*/ 	.word	0x00000000
        /*01b0*/ 	.short	0x0101
        /*01b2*/ 	.byte	0x3f
	.zero		1


	//   ....[22]....
        /*01b4*/ 	.word	0x00006580
        /*01b8*/ 	.word	0x0000000e
        /*01bc*/ 	.word	0x00036048
        /*01c0*/ 	.short	0x010a
        /*01c2*/ 	.byte	0x3f
	.zero		1


	//   ....[23]....
        /*01c4*/ 	.word	0x00006c60
        /*01c8*/ 	.word	0x00000003
        /*01cc*/ 	.word	0x00000000
        /*01d0*/ 	.short	0x010a
        /*01d2*/ 	.byte	0x3f
	.zero		1


	//   ....[24]....
        /*01d4*/ 	.word	0x00006d10
        /*01d8*/ 	.word	0x00000000
        /*01dc*/ 	.word	0x00000000
        /*01e0*/ 	.short	0x010a
        /*01e2*/ 	.byte	0x3f
	.zero		1


	//   ....[25]....
        /*01e4*/ 	.word	0x00006dc0
        /*01e8*/ 	.word	0x00000000
        /*01ec*/ 	.word	0x00000000
        /*01f0*/ 	.short	0x010a
        /*01f2*/ 	.byte	0x3f
	.zero		1


	//   ....[26]....
        /*01f4*/ 	.word	0x00006e70
        /*01f8*/ 	.word	0x00000000
        /*01fc*/ 	.word	0x00000000
        /*0200*/ 	.short	0x010a
        /*0202*/ 	.byte	0x3f
	.zero		1


	//   ....[27]....
        /*0204*/ 	.word	0x00006f20
        /*0208*/ 	.word	0x00000000
        /*020c*/ 	.word	0x00000000
        /*0210*/ 	.short	0x010a
        /*0212*/ 	.byte	0x3f
	.zero		1


	//   ....[28]....
        /*0214*/ 	.word	0x00006fd0
        /*0218*/ 	.word	0x00000000
        /*021c*/ 	.word	0x00000000
        /*0220*/ 	.short	0x010a
        /*0222*/ 	.byte	0x3f
	.zero		1


	//   ....[29]....
        /*0224*/ 	.word	0x00007080
        /*0228*/ 	.word	0x00000000
        /*022c*/ 	.word	0x00000000
        /*0230*/ 	.short	0x010a
        /*0232*/ 	.byte	0x3f
	.zero		1


	//   ....[30]....
        /*0234*/ 	.word	0x00007130
        /*0238*/ 	.word	0x00000000
        /*023c*/ 	.word	0x00000000
        /*0240*/ 	.short	0x010a
        /*0242*/ 	.byte	0x3f
	.zero		1


	//   ....[31]....
        /*0244*/ 	.word	0x000071e0
        /*0248*/ 	.word	0x00000005
        /*024c*/ 	.word	0x00000000
        /*0250*/ 	.short	0x010a
        /*0252*/ 	.byte	0x3f
	.zero		1


	//----- nvinfo : EIATTR_NUM_MBARRIERS
	.align		4
.L_26:
        /*0254*/ 	.byte	0x03, 0x38
        /*0256*/ 	.short	0x0012


	//----- nvinfo : EIATTR_EXIT_INSTR_OFFSETS
	.align		4
        /*0258*/ 	.byte	0x04, 0x1c
        /*025a*/ 	.short	(.L_28 - .L_27)


	//   ....[0]....
.L_27:
        /*025c*/ 	.word	0x00000af0


	//   ....[1]....
        /*0260*/ 	.word	0x000018f0


	//   ....[2]....
        /*0264*/ 	.word	0x00004cc0


	//   ....[3]....
        /*0268*/ 	.word	0x00004cf0


	//   ....[4]....
        /*026c*/ 	.word	0x00006350


	//   ....[5]....
        /*0270*/ 	.word	0x00006380


	//   ....[6]....
        /*0274*/ 	.word	0x000063a0


	//   ....[7]....
        /*0278*/ 	.word	0x00006b50


	//   ....[8]....
        /*027c*/ 	.word	0x00007210


	//----- nvinfo : EIATTR_MAX_THREADS
	.align		4
.L_28:
        /*0280*/ 	.byte	0x04, 0x05
        /*0282*/ 	.short	(.L_30 - .L_29)
.L_29:
        /*0284*/ 	.word	0x00000100
        /*0288*/ 	.word	0x00000001
        /*028c*/ 	.word	0x00000001


	//----- nvinfo : EIATTR_CRS_STACK_SIZE
	.align		4
.L_30:
        /*0290*/ 	.byte	0x04, 0x1e
        /*0292*/ 	.short	(.L_32 - .L_31)
.L_31:
        /*0294*/ 	.word	0x00000000


	//----- nvinfo : EIATTR_CBANK_PARAM_SIZE
	.align		4
.L_32:
        /*0298*/ 	.byte	0x03, 0x19
        /*029a*/ 	.short	0x03f0


	//----- nvinfo : EIATTR_PARAM_CBANK
	.align		4
        /*029c*/ 	.byte	0x04, 0x0a
        /*029e*/ 	.short	(.L_34 - .L_33)
	.align		4
.L_33:
        /*02a0*/ 	.word	index@(.nv.constant0._ZN7cutlass13device_kernelINS_4conv6kernel13ConvUniversalINS1_16ConvProblemShapeILNS1_8OperatorE1ELi2EEENS1_10collective14CollectiveConvINS1_46MainloopSm90TmaGmmaWarpSpecializedImplicitGemmILS5_1ELi9ELi2EN4cute5tupleIJNSA_1CILi2EEENSC_ILi1EEESE_EEENS1_36KernelImplicitTmaWarpSpecializedSm90ELi1EEENSB_IJNSC_ILi128EEENSC_ILi64EEENSB_IJSJ_EEEEEENS_10bfloat16_tESM_NSA_8TiledMMAINSA_8MMA_AtomIJNSA_4SM904GMMA27MMA_64x64x16_F32BF16BF16_SSILNSQ_5MajorE0ELSS_1ELNSQ_7ScaleInE1ELST_1EEEEEENSA_6LayoutINSB_IJSE_SE_SE_EEENSB_IJNSC_ILi0EEESY_SY_EEEEENSB_IJNSA_10UnderscoreES11_S11_EEEEENS7_6detail26Sm90ImplicitGemmTileTraitsINSA_20SM90_TMA_LOAD_IM2COLENSA_14ComposedLayoutINSA_7SwizzleILi3ELi4ELi3EEENSA_18smem_ptr_flag_bitsILi16EEENSW_INSB_IJNSB_IJNSC_ILi8EEENSC_ILi16EEEEEENSB_IJSJ_SE_EEENSB_IJSE_NSC_ILi9EEEEEEEEENSB_IJNSB_IJSJ_NSC_ILi512EEEEEENSB_IJSE_SY_EEENSB_IJSY_NSC_ILi8192EEEEEEEEEEEEEvEENS15_INSA_23SM90_TMA_LOAD_MULTICASTENS17_IS19_S1B_NSW_INSB_IJS1F_NSB_IJS1C_S1C_EEES1H_EEENSB_IJS1L_S1K_NSB_IJSY_NSC_ILi4096EEEEEEEEEEEEEvEEEENS_8epilogue10collective6detail29Sm90TmaWarpSpecializedAdapterINS23_15DefaultEpilogueISM_NSB_IJNSB_IJlllEEESE_SY_EEES28_NS22_6thread17LinearCombinationISM_Li1EffLNS29_9ScaleType4KindE0ELNS_15FloatRoundStyleE2ESM_EENS_4gemm15EpilogueDefaultEEEEEvvEEEEvNT_6ParamsE)
        /*02a4*/ 	.short	0x0210
        /*02a6*/ 	.short	0x03f0


	//----- nvinfo : EIATTR_SW_WAR
	.align		4
.L_34:
        /*02a8*/ 	.byte	0x04, 0x36
        /*02aa*/ 	.short	(.L_36 - .L_35)
.L_35:
        /*02ac*/ 	.word	0x00000008
.L_36:


//--------------------- .nv.callgraph             --------------------------
	.section	.nv.callgraph,"",@"SHT_CUDA_CALLGRAPH"
	.align	4
	.sectionentsize	8
	.align		4
        /*0000*/ 	.word	0x00000000
	.align		4
        /*0004*/ 	.word	0xffffffff
	.align		4
        /*0008*/ 	.word	0x00000000
	.align		4
        /*000c*/ 	.word	0xfffffffe
	.align		4
        /*0010*/ 	.word	0x00000000
	.align		4
        /*0014*/ 	.word	0xfffffffd
	.align		4
        /*0018*/ 	.word	0x00000000
	.align		4
        /*001c*/ 	.word	0xfffffffc


//--------------------- .nv.constant4             --------------------------
	.section	.nv.constant4,"a",@progbits
	.align	8
	.align		8
.nv.constant4:
        /*0000*/ 	.dword	_ZN39_INTERNAL_e7d9326f_4_k_cu_df5ba35b_31834cuda3std3__45__cpo5beginE
	.align		8
        /*0008*/ 	.dword	_ZN39_INTERNAL_e7d9326f_4_k_cu_df5ba35b_31834cuda3std3__45__cpo3endE
	.align		8
        /*0010*/ 	.dword	_ZN39_INTERNAL_e7d9326f_4_k_cu_df5ba35b_31834cuda3std3__45__cpo6cbeginE
	.align		8
        /*0018*/ 	.dword	_ZN39_INTERNAL_e7d9326f_4_k_cu_df5ba35b_31834cuda3std3__45__cpo4cendE
	.align		8
        /*0020*/ 	.dword	_ZN39_INTERNAL_e7d9326f_4_k_cu_df5ba35b_31834cuda3std3__441_GLOBAL__N__e7d9326f_4_k_cu_df5ba35b_31836ignoreE
	.align		8
        /*0028*/ 	.dword	_ZN39_INTERNAL_e7d9326f_4_k_cu_df5ba35b_31834cuda3std3__419piecewise_constructE
	.align		8
        /*0030*/ 	.dword	_ZN39_INTERNAL_e7d9326f_4_k_cu_df5ba35b_31834cuda3std3__48in_placeE
	.align		8
        /*0038*/ 	.dword	_ZN39_INTERNAL_e7d9326f_4_k_cu_df5ba35b_31834cuda3std6ranges3__45__cpo4swapE
	.align		8
        /*0040*/ 	.dword	_ZN39_INTERNAL_e7d9326f_4_k_cu_df5ba35b_31834cuda3std6ranges3__45__cpo9iter_moveE
	.align		8
        /*0048*/ 	.dword	_ZN39_INTERNAL_e7d9326f_4_k_cu_df5ba35b_31834cute7productE
	.align		8
        /*0050*/ 	.dword	_ZN39_INTERNAL_e7d9326f_4_k_cu_df5ba35b_31834cute1_E


//--------------------- .text._ZN7cutlass13device_kernelINS_4conv6kernel13ConvUniversalINS1_16ConvProblemShapeILNS1_8OperatorE1ELi2EEENS1_10collective14CollectiveConvINS1_46MainloopSm90TmaGmmaWarpSpecializedImplicitGemmILS5_1ELi9ELi2EN4cute5tupleIJNSA_1CILi2EEENSC_ILi1EEESE_EEENS1_36KernelImplicitTmaWarpSpecializedSm90ELi1EEENSB_IJNSC_ILi128EEENSC_ILi64EEENSB_IJSJ_EEEEEENS_10bfloat16_tESM_NSA_8TiledMMAINSA_8MMA_AtomIJNSA_4SM904GMMA27MMA_64x64x16_F32BF16BF16_SSILNSQ_5MajorE0ELSS_1ELNSQ_7ScaleInE1ELST_1EEEEEENSA_6LayoutINSB_IJSE_SE_SE_EEENSB_IJNSC_ILi0EEESY_SY_EEEEENSB_IJNSA_10UnderscoreES11_S11_EEEEENS7_6detail26Sm90ImplicitGemmTileTraitsINSA_20SM90_TMA_LOAD_IM2COLENSA_14ComposedLayoutINSA_7SwizzleILi3ELi4ELi3EEENSA_18smem_ptr_flag_bitsILi16EEENSW_INSB_IJNSB_IJNSC_ILi8EEENSC_ILi16EEEEEENSB_IJSJ_SE_EEENSB_IJSE_NSC_ILi9EEEEEEEEENSB_IJNSB_IJSJ_NSC_ILi512EEEEEENSB_IJSE_SY_EEENSB_IJSY_NSC_ILi8192EEEEEEEEEEEEEvEENS15_INSA_23SM90_TMA_LOAD_MULTICASTENS17_IS19_S1B_NSW_INSB_IJS1F_NSB_IJS1C_S1C_EEES1H_EEENSB_IJS1L_S1K_NSB_IJSY_NSC_ILi4096EEEEEEEEEEEEEvEEEENS_8epilogue10collective6detail29Sm90TmaWarpSpecializedAdapterINS23_15DefaultEpilogueISM_NSB_IJNSB_IJlllEEESE_SY_EEES28_NS22_6thread17LinearCombinationISM_Li1EffLNS29_9ScaleType4KindE0ELNS_15FloatRoundStyleE2ESM_EENS_4gemm15EpilogueDefaultEEEEEvvEEEEvNT_6ParamsE --------------------------
	.section	.text._ZN7cutlass13device_kernelINS_4conv6kernel13ConvUniversalINS1_16ConvProblemShapeILNS1_8OperatorE1ELi2EEENS1_10collective14CollectiveConvINS1_46MainloopSm90TmaGmmaWarpSpecializedImplicitGemmILS5_1ELi9ELi2EN4cute5tupleIJNSA_1CILi2EEENSC_ILi1EEESE_EEENS1_36KernelImplicitTmaWarpSpecializedSm90ELi1EEENSB_IJNSC_ILi128EEENSC_ILi64EEENSB_IJSJ_EEEEEENS_10bfloat16_tESM_NSA_8TiledMMAINSA_8MMA_AtomIJNSA_4SM904GMMA27MMA_64x64x16_F32BF16BF16_SSILNSQ_5MajorE0ELSS_1ELNSQ_7ScaleInE1ELST_1EEEEEENSA_6LayoutINSB_IJSE_SE_SE_EEENSB_IJNSC_ILi0EEESY_SY_EEEEENSB_IJNSA_10UnderscoreES11_S11_EEEEENS7_6detail26Sm90ImplicitGemmTileTraitsINSA_20SM90_TMA_LOAD_IM2COLENSA_14ComposedLayoutINSA_7SwizzleILi3ELi4ELi3EEENSA_18smem_ptr_flag_bitsILi16EEENSW_INSB_IJNSB_IJNSC_ILi8EEENSC_ILi16EEEEEENSB_IJSJ_SE_EEENSB_IJSE_NSC_ILi9EEEEEEEEENSB_IJNSB_IJSJ_NSC_ILi512EEEEEENSB_IJSE_SY_EEENSB_IJSY_NSC_ILi8192EEEEEEEEEEEEEvEENS15_INSA_23SM90_TMA_LOAD_MULTICASTENS17_IS19_S1B_NSW_INSB_IJS1F_NSB_IJS1C_S1C_EEES1H_EEENSB_IJS1L_S1K_NSB_IJSY_NSC_ILi4096EEEEEEEEEEEEEvEEEENS_8epilogue10collective6detail29Sm90TmaWarpSpecializedAdapterINS23_15DefaultEpilogueISM_NSB_IJNSB_IJlllEEESE_SY_EEES28_NS22_6thread17LinearCombinationISM_Li1EffLNS29_9ScaleType4KindE0ELNS_15FloatRoundStyleE2ESM_EENS_4gemm15EpilogueDefaultEEEEEvvEEEEvNT_6ParamsE,"ax",@progbits
	.align	128
.text._ZN7cutlass13device_kernelINS_4conv6kernel13ConvUniversalINS1_16ConvProblemShapeILNS1_8OperatorE1ELi2EEENS1_10collective14CollectiveConvINS1_46MainloopSm90TmaGmmaWarpSpecializedImplicitGemmILS5_1ELi9ELi2EN4cute5tupleIJNSA_1CILi2EEENSC_ILi1EEESE_EEENS1_36KernelImplicitTmaWarpSpecializedSm90ELi1EEENSB_IJNSC_ILi128EEENSC_ILi64EEENSB_IJSJ_EEEEEENS_10bfloat16_tESM_NSA_8TiledMMAINSA_8MMA_AtomIJNSA_4SM904GMMA27MMA_64x64x16_F32BF16BF16_SSILNSQ_5MajorE0ELSS_1ELNSQ_7ScaleInE1ELST_1EEEEEENSA_6LayoutINSB_IJSE_SE_SE_EEENSB_IJNSC_ILi0EEESY_SY_EEEEENSB_IJNSA_10UnderscoreES11_S11_EEEEENS7_6detail26Sm90ImplicitGemmTileTraitsINSA_20SM90_TMA_LOAD_IM2COLENSA_14ComposedLayoutINSA_7SwizzleILi3ELi4ELi3EEENSA_18smem_ptr_flag_bitsILi16EEENSW_INSB_IJNSB_IJNSC_ILi8EEENSC_ILi16EEEEEENSB_IJSJ_SE_EEENSB_IJSE_NSC_ILi9EEEEEEEEENSB_IJNSB_IJSJ_NSC_ILi512EEEEEENSB_IJSE_SY_EEENSB_IJSY_NSC_ILi8192EEEEEEEEEEEEEvEENS15_INSA_23SM90_TMA_LOAD_MULTICASTENS17_IS19_S1B_NSW_INSB_IJS1F_NSB_IJS1C_S1C_EEES1H_EEENSB_IJS1L_S1K_NSB_IJSY_NSC_ILi4096EEEEEEEEEEEEEvEEEENS_8epilogue10collective6detail29Sm90TmaWarpSpecializedAdapterINS23_15DefaultEpilogueISM_NSB_IJNSB_IJlllEEESE_SY_EEES28_NS22_6thread17LinearCombinationISM_Li1EffLNS29_9ScaleType4KindE0ELNS_15FloatRoundStyleE2ESM_EENS_4gemm15EpilogueDefaultEEEEEvvEEEEvNT_6ParamsE:
        .type           _ZN7cutlass13device_kernelINS_4conv6kernel13ConvUniversalINS1_16ConvProblemShapeILNS1_8OperatorE1ELi2EEENS1_10collective14CollectiveConvINS1_46MainloopSm90TmaGmmaWarpSpecializedImplicitGemmILS5_1ELi9ELi2EN4cute5tupleIJNSA_1CILi2EEENSC_ILi1EEESE_EEENS1_36KernelImplicitTmaWarpSpecializedSm90ELi1EEENSB_IJNSC_ILi128EEENSC_ILi64EEENSB_IJSJ_EEEEEENS_10bfloat16_tESM_NSA_8TiledMMAINSA_8MMA_AtomIJNSA_4SM904GMMA27MMA_64x64x16_F32BF16BF16_SSILNSQ_5MajorE0ELSS_1ELNSQ_7ScaleInE1ELST_1EEEEEENSA_6LayoutINSB_IJSE_SE_SE_EEENSB_IJNSC_ILi0EEESY_SY_EEEEENSB_IJNSA_10UnderscoreES11_S11_EEEEENS7_6detail26Sm90ImplicitGemmTileTraitsINSA_20SM90_TMA_LOAD_IM2COLENSA_14ComposedLayoutINSA_7SwizzleILi3ELi4ELi3EEENSA_18smem_ptr_flag_bitsILi16EEENSW_INSB_IJNSB_IJNSC_ILi8EEENSC_ILi16EEEEEENSB_IJSJ_SE_EEENSB_IJSE_NSC_ILi9EEEEEEEEENSB_IJNSB_IJSJ_NSC_ILi512EEEEEENSB_IJSE_SY_EEENSB_IJSY_NSC_ILi8192EEEEEEEEEEEEEvEENS15_INSA_23SM90_TMA_LOAD_MULTICASTENS17_IS19_S1B_NSW_INSB_IJS1F_NSB_IJS1C_S1C_EEES1H_EEENSB_IJS1L_S1K_NSB_IJSY_NSC_ILi4096EEEEEEEEEEEEEvEEEENS_8epilogue10collective6detail29Sm90TmaWarpSpecializedAdapterINS23_15DefaultEpilogueISM_NSB_IJNSB_IJlllEEESE_SY_EEES28_NS22_6thread17LinearCombinationISM_Li1EffLNS29_9ScaleType4KindE0ELNS_15FloatRoundStyleE2ESM_EENS_4gemm15EpilogueDefaultEEEEEvvEEEEvNT_6ParamsE,@function
        .size           _ZN7cutlass13device_kernelINS_4conv6kernel13ConvUniversalINS1_16ConvProblemShapeILNS1_8OperatorE1ELi2EEENS1_10collective14CollectiveConvINS1_46MainloopSm90TmaGmmaWarpSpecializedImplicitGemmILS5_1ELi9ELi2EN4cute5tupleIJNSA_1CILi2EEENSC_ILi1EEESE_EEENS1_36KernelImplicitTmaWarpSpecializedSm90ELi1EEENSB_IJNSC_ILi128EEENSC_ILi64EEENSB_IJSJ_EEEEEENS_10bfloat16_tESM_NSA_8TiledMMAINSA_8MMA_AtomIJNSA_4SM904GMMA27MMA_64x64x16_F32BF16BF16_SSILNSQ_5MajorE0ELSS_1ELNSQ_7ScaleInE1ELST_1EEEEEENSA_6LayoutINSB_IJSE_SE_SE_EEENSB_IJNSC_ILi0EEESY_SY_EEEEENSB_IJNSA_10UnderscoreES11_S11_EEEEENS7_6detail26Sm90ImplicitGemmTileTraitsINSA_20SM90_TMA_LOAD_IM2COLENSA_14ComposedLayoutINSA_7SwizzleILi3ELi4ELi3EEENSA_18smem_ptr_flag_bitsILi16EEENSW_INSB_IJNSB_IJNSC_ILi8EEENSC_ILi16EEEEEENSB_IJSJ_SE_EEENSB_IJSE_NSC_ILi9EEEEEEEEENSB_IJNSB_IJSJ_NSC_ILi512EEEEEENSB_IJSE_SY_EEENSB_IJSY_NSC_ILi8192EEEEEEEEEEEEEvEENS15_INSA_23SM90_TMA_LOAD_MULTICASTENS17_IS19_S1B_NSW_INSB_IJS1F_NSB_IJS1C_S1C_EEES1H_EEENSB_IJS1L_S1K_NSB_IJSY_NSC_ILi4096EEEEEEEEEEEEEvEEEENS_8epilogue10collective6detail29Sm90TmaWarpSpecializedAdapterINS23_15DefaultEpilogueISM_NSB_IJNSB_IJlllEEESE_SY_EEES28_NS22_6thread17LinearCombinationISM_Li1EffLNS29_9ScaleType4KindE0ELNS_15FloatRoundStyleE2ESM_EENS_4gemm15EpilogueDefaultEEEEEvvEEEEvNT_6ParamsE,(.L_x_167 - _ZN7cutlass13device_kernelINS_4conv6kernel13ConvUniversalINS1_16ConvProblemShapeILNS1_8OperatorE1ELi2EEENS1_10collective14CollectiveConvINS1_46MainloopSm90TmaGmmaWarpSpecializedImplicitGemmILS5_1ELi9ELi2EN4cute5tupleIJNSA_1CILi2EEENSC_ILi1EEESE_EEENS1_36KernelImplicitTmaWarpSpecializedSm90ELi1EEENSB_IJNSC_ILi128EEENSC_ILi64EEENSB_IJSJ_EEEEEENS_10bfloat16_tESM_NSA_8TiledMMAINSA_8MMA_AtomIJNSA_4SM904GMMA27MMA_64x64x16_F32BF16BF16_SSILNSQ_5MajorE0ELSS_1ELNSQ_7ScaleInE1ELST_1EEEEEENSA_6LayoutINSB_IJSE_SE_SE_EEENSB_IJNSC_ILi0EEESY_SY_EEEEENSB_IJNSA_10UnderscoreES11_S11_EEEEENS7_6detail26Sm90ImplicitGemmTileTraitsINSA_20SM90_TMA_LOAD_IM2COLENSA_14ComposedLayoutINSA_7SwizzleILi3ELi4ELi3EEENSA_18smem_ptr_flag_bitsILi16EEENSW_INSB_IJNSB_IJNSC_ILi8EEENSC_ILi16EEEEEENSB_IJSJ_SE_EEENSB_IJSE_NSC_ILi9EEEEEEEEENSB_IJNSB_IJSJ_NSC_ILi512EEEEEENSB_IJSE_SY_EEENSB_IJSY_NSC_ILi8192EEEEEEEEEEEEEvEENS15_INSA_23SM90_TMA_LOAD_MULTICASTENS17_IS19_S1B_NSW_INSB_IJS1F_NSB_IJS1C_S1C_EEES1H_EEENSB_IJS1L_S1K_NSB_IJSY_NSC_ILi4096EEEEEEEEEEEEEvEEEENS_8epilogue10collective6detail29Sm90TmaWarpSpecializedAdapterINS23_15DefaultEpilogueISM_NSB_IJNSB_IJlllEEESE_SY_EEES28_NS22_6thread17LinearCombinationISM_Li1EffLNS29_9ScaleType4KindE0ELNS_15FloatRoundStyleE2ESM_EENS_4gemm15EpilogueDefaultEEEEEvvEEEEvNT_6ParamsE)
        .other          _ZN7cutlass13device_kernelINS_4conv6kernel13ConvUniversalINS1_16ConvProblemShapeILNS1_8OperatorE1ELi2EEENS1_10collective14CollectiveConvINS1_46MainloopSm90TmaGmmaWarpSpecializedImplicitGemmILS5_1ELi9ELi2EN4cute5tupleIJNSA_1CILi2EEENSC_ILi1EEESE_EEENS1_36KernelImplicitTmaWarpSpecializedSm90ELi1EEENSB_IJNSC_ILi128EEENSC_ILi64EEENSB_IJSJ_EEEEEENS_10bfloat16_tESM_NSA_8TiledMMAINSA_8MMA_AtomIJNSA_4SM904GMMA27MMA_64x64x16_F32BF16BF16_SSILNSQ_5MajorE0ELSS_1ELNSQ_7ScaleInE1ELST_1EEEEEENSA_6LayoutINSB_IJSE_SE_SE_EEENSB_IJNSC_ILi0EEESY_SY_EEEEENSB_IJNSA_10UnderscoreES11_S11_EEEEENS7_6detail26Sm90ImplicitGemmTileTraitsINSA_20SM90_TMA_LOAD_IM2COLENSA_14ComposedLayoutINSA_7SwizzleILi3ELi4ELi3EEENSA_18smem_ptr_flag_bitsILi16EEENSW_INSB_IJNSB_IJNSC_ILi8EEENSC_ILi16EEEEEENSB_IJSJ_SE_EEENSB_IJSE_NSC_ILi9EEEEEEEEENSB_IJNSB_IJSJ_NSC_ILi512EEEEEENSB_IJSE_SY_EEENSB_IJSY_NSC_ILi8192EEEEEEEEEEEEEvEENS15_INSA_23SM90_TMA_LOAD_MULTICASTENS17_IS19_S1B_NSW_INSB_IJS1F_NSB_IJS1C_S1C_EEES1H_EEENSB_IJS1L_S1K_NSB_IJSY_NSC_ILi4096EEEEEEEEEEEEEvEEEENS_8epilogue10collective6detail29Sm90TmaWarpSpecializedAdapterINS23_15DefaultEpilogueISM_NSB_IJNSB_IJlllEEESE_SY_EEES28_NS22_6thread17LinearCombinationISM_Li1EffLNS29_9ScaleType4KindE0ELNS_15FloatRoundStyleE2ESM_EENS_4gemm15EpilogueDefaultEEEEEvvEEEEvNT_6ParamsE,@"STO_CUDA_ENTRY STV_DEFAULT"
_ZN7cutlass13device_kernelINS_4conv6kernel13ConvUniversalINS1_16ConvProblemShapeILNS1_8OperatorE1ELi2EEENS1_10collective14CollectiveConvINS1_46MainloopSm90TmaGmmaWarpSpecializedImplicitGemmILS5_1ELi9ELi2EN4cute5tupleIJNSA_1CILi2EEENSC_ILi1EEESE_EEENS1_36KernelImplicitTmaWarpSpecializedSm90ELi1EEENSB_IJNSC_ILi128EEENSC_ILi64EEENSB_IJSJ_EEEEEENS_10bfloat16_tESM_NSA_8TiledMMAINSA_8MMA_AtomIJNSA_4SM904GMMA27MMA_64x64x16_F32BF16BF16_SSILNSQ_5MajorE0ELSS_1ELNSQ_7ScaleInE1ELST_1EEEEEENSA_6LayoutINSB_IJSE_SE_SE_EEENSB_IJNSC_ILi0EEESY_SY_EEEEENSB_IJNSA_10UnderscoreES11_S11_EEEEENS7_6detail26Sm90ImplicitGemmTileTraitsINSA_20SM90_TMA_LOAD_IM2COLENSA_14ComposedLayoutINSA_7SwizzleILi3ELi4ELi3EEENSA_18smem_ptr_flag_bitsILi16EEENSW_INSB_IJNSB_IJNSC_ILi8EEENSC_ILi16EEEEEENSB_IJSJ_SE_EEENSB_IJSE_NSC_ILi9EEEEEEEEENSB_IJNSB_IJSJ_NSC_ILi512EEEEEENSB_IJSE_SY_EEENSB_IJSY_NSC_ILi8192EEEEEEEEEEEEEvEENS15_INSA_23SM90_TMA_LOAD_MULTICASTENS17_IS19_S1B_NSW_INSB_IJS1F_NSB_IJS1C_S1C_EEES1H_EEENSB_IJS1L_S1K_NSB_IJSY_NSC_ILi4096EEEEEEEEEEEEEvEEEENS_8epilogue10collective6detail29Sm90TmaWarpSpecializedAdapterINS23_15DefaultEpilogueISM_NSB_IJNSB_IJlllEEESE_SY_EEES28_NS22_6thread17LinearCombinationISM_Li1EffLNS29_9ScaleType4KindE0ELNS_15FloatRoundStyleE2ESM_EENS_4gemm15EpilogueDefaultEEEEEvvEEEEvNT_6ParamsE:
[----:B------:R-:W-:Y:S01]  /*0000*/  LDC R1, c[0x0][0x28] ;  /* 0x00000a00ff017b82 */ /* 0x000fe20000000800 */
[----:B------:R-:W0:Y:S01]  /*0010*/  S2R R10, SR_TID.X ;  /* 0x00000000000a7919 */ /* 0x000e220000002100 */
[----:B------:R-:W-:Y:S01]  /*0020*/  ELECT P0, URZ, PT ;  /* 0x00000000003f782f */ /* 0x000fe20003800000 */
[----:B------:R-:W-:Y:S01]  /*0030*/  BSSY B0, `(.L_x_0) ;  /* 0x0000010000007945 */ /* 0x000fe20003800000 */
[----:B------:R-:W1:Y:S01]  /*0040*/  S2R R11, SR_CTAID.X ;  /* 0x00000000000b7919 */ /* 0x000e620000002500 */
[--C-:B0-----:R-:W-:Y:S02]  /*0050*/  SHF.R.U32.HI R0, RZ, 0x5, R10.reuse ;  /* 0x00000005ff007819 */ /* 0x101fe4000001160a */
[----:B------:R-:W-:-:S03]  /*0060*/  SHF.R.U32.HI R2, RZ, 0x7, R10 ;  /* 0x00000007ff027819 */ /* 0x000fc6000001160a */
[----:B------:R-:W0:Y:S04]  /*0070*/  SHFL.IDX PT, R3, R0, RZ, 0x1f ;  /* 0x00001fff00037589 */ /* 0x000e2800000e0000 */
[----:B------:R2:W3:Y:S01]  /*0080*/  SHFL.IDX PT, R9, R2, RZ, 0x1f ;  /* 0x00001fff02097589 */ /* 0x0004e200000e0000 */
[----:B0-----:R-:W-:-:S13]  /*0090*/  ISETP.NE.OR P0, PT, R3, RZ, !P0 ;  /* 0x000000ff0300720c */ /* 0x001fda0004705670 */
[----:B-123--:R-:W-:Y:S05]  /*00a0*/  @P0 BRA `(.L_x_1) ;  /* 0x0000000000200947 */ /* 0x00efea0003800000 */
[----:B------:R-:W-:Y:S02]  /*00b0*/  ULDC.64 UR4, c[0x0][0x198] ;  /* 0x0000660000047ab9 */ /* 0x000fe40000000a00 */
[----:B------:R-:W-:Y:S02]  /*00c0*/  UIADD3 UR6, UP0, UR4, 0xf0, URZ ;  /* 0x000000f004067890 */ /* 0x000fe4000ff1e03f */
[----:B------:R-:W-:Y:S02]  /*00d0*/  UIADD3 UR4, UP1, UR4, 0x1f0, URZ ;  /* 0x000001f004047890 */ /* 0x000fe4000ff3e03f */
[----:B------:R-:W-:Y:S02]  /*00e0*/  UIADD3.X UR7, URZ, UR5, URZ, UP0, !UPT ;  /* 0x000000053f077290 */ /* 0x000fe400087fe43f */
[----:B------:R-:W-:-:S07]  /*00f0*/  UIADD3.X UR5, URZ, UR5, URZ, UP1, !UPT ;  /* 0x000000053f057290 */ /* 0x000fce0008ffe43f */
[----:B------:R0:W-:Y:S02]  /*0100*/  UTMACCTL.PF [UR6] ;  /* 0x00000000060079b9 */ /* 0x0001e40008040000 */
[----:B------:R0:W-:Y:S02]  /*0110*/  UTMACCTL.PF [UR4] ;  /* 0x00000000040079b9 */ /* 0x0001e40008040000 */
[----:B0-----:R-:W-:Y:S01]  /*0120*/  NOP ;  /* 0x0000000000007918 */ /* 0x001fe20000000000 */
.L_x_1:
[----:B------:R-:W-:Y:S05]  /*0130*/  BSYNC B0 ;  /* 0x0000000000007941 */ /* 0x000fea0003800000 */
.L_x_0:
[----:B------:R-:W0:Y:S01]  /*0140*/  SHFL.IDX PT, R0, R0, RZ, 0x1f ;  /* 0x00001fff00007589 */ /* 0x000e2200000e0000 */
[----:B------:R-:W-:Y:S02]  /*0150*/  SHF.R.S32.HI R5, RZ, 0x1f, R10 ;  /* 0x0000001fff057819 */ /* 0x000fe4000001140a */
[----:B------:R-:W-:Y:S01]  /*0160*/  I2FP.F32.U32 R6, R11 ;  /* 0x0000000b00067245 */ /* 0x000fe20000201000 */
[----:B------:R-:W1:Y:S01]  /*0170*/  S2R R12, SR_CTAID.Y ;  /* 0x00000000000c7919 */ /* 0x000e620000002600 */
[----:B------:R-:W-:-:S04]  /*0180*/  LEA.HI R5, R5, R10, RZ, 0x7 ;  /* 0x0000000a05057211 */ /* 0x000fc800078f38ff */
[----:B------:R-:W-:-:S05]  /*0190*/  LOP3.LUT R5, R5, 0xffffff80, RZ, 0xc0, !PT ;  /* 0xffffff8005057812 */ /* 0x000fca00078ec0ff */
[----:B------:R-:W-:-:S05]  /*01a0*/  IMAD.IADD R13, R10, 0x1, -R5 ;  /* 0x000000010a0d7824 */ /* 0x000fca00078e0a05 */
[----:B------:R-:W-:-:S04]  /*01b0*/  SHF.R.S32.HI R2, RZ, 0x1f, R13 ;  /* 0x0000001fff027819 */ /* 0x000fc8000001140d */
[----:B------:R-:W-:Y:S02]  /*01c0*/  LEA.HI R2, R2, R13, RZ, 0x3 ;  /* 0x0000000d02027211 */ /* 0x000fe400078f18ff */
[----:B0-----:R-:W-:Y:S02]  /*01d0*/  ISETP.NE.AND P0, PT, R0, RZ, PT ;  /* 0x000000ff0000720c */ /* 0x001fe40003f05270 */
[--C-:B------:R-:W-:Y:S02]  /*01e0*/  SHF.R.S32.HI R4, RZ, 0x3, R2.reuse ;  /* 0x00000003ff047819 */ /* 0x100fe40000011402 */
[----:B------:R-:W-:Y:S02]  /*01f0*/  SHF.R.S32.HI R5, RZ, 0x1f, R2 ;  /* 0x0000001fff057819 */ /* 0x000fe40000011402 */
[----:B------:R-:W-:-:S07]  /*0200*/  SHF.R.S32.HI R7, RZ, 0x1f, R0 ;  /* 0x0000001fff077819 */ /* 0x000fce0000011400 */
[----:B-1----:R-:W-:Y:S05]  /*0210*/  @P0 BRA `(.L_x_2) ;  /* 0x00000000008c0947 */ /* 0x002fea0003800000 */
[----:B------:R-:W-:Y:S01]  /*0220*/  ELECT P0, URZ, PT ;  /* 0x00000000003f782f */ /* 0x000fe20003800000 */
[----:B------:R-:W-:-:S12]  /*0230*/  BSSY B0, `(.L_x_2) ;  /* 0x0000021000007945 */ /* 0x000fd80003800000 */
[----:B------:R-:W-:Y:S05]  /*0240*/  @!P0 BRA `(.L_x_3) ;  /* 0x00000000007c8947 */ /* 0x000fea0003800000 */
[----:B------:R-:W0:Y:S01]  /*0250*/  S2UR UR8, SR_CgaCtaId ;  /* 0x00000000000879c3 */ /* 0x000e220000008800 */
[----:B------:R-:W-:Y:S01]  /*0260*/  UMOV UR4, 0x400 ;  /* 0x0000040000047882 */ /* 0x000fe20000000000 */
[----:B------:R-:W-:Y:S01]  /*0270*/  UMOV UR5, 0x1 ;  /* 0x0000000100057882 */ /* 0x000fe20000000000 */
[----:B------:R-:W-:Y:S02]  /*0280*/  UMOV UR6, 0x2 ;  /* 0x0000000200067882 */ /* 0x000fe40000000000 */
[----:B------:R-:W-:-:S04]  /*0290*/  UIADD3 UR6, -UR6, 0x100000, URZ ;  /* 0x0010000006067890 */ /* 0x000fc8000fffe13f */
[----:B------:R-:W-:Y:S02]  /*02a0*/  USHF.L.U32 UR7, UR6, 0xb, URZ ;  /* 0x0000000b06077899 */ /* 0x000fe4000800063f */
[----:B------:R-:W-:Y:S02]  /*02b0*/  USHF.L.U32 UR6, UR6, 0x1, URZ ;  /* 0x0000000106067899 */ /* 0x000fe4000800063f */
[----:B0-----:R-:W-:Y:S02]  /*02c0*/  ULEA UR8, UR8, UR4, 0x18 ;  /* 0x0000000408087291 */ /* 0x001fe4000f8ec03f */
[----:B------:R-:W-:-:S04]  /*02d0*/  UIADD3 UR4, -UR5, 0x100000, URZ ;  /* 0x0010000005047890 */ /* 0x000fc8000fffe13f */
[----:B------:R-:W-:Y:S02]  /*02e0*/  USHF.L.U32 UR5, UR4, 0xb, URZ ;  /* 0x0000000b04057899 */ /* 0x000fe4000800063f */
[----:B------:R-:W-:Y:S01]  /*02f0*/  USHF.L.U32 UR4, UR4, 0x1, URZ ;  /* 0x0000000104047899 */ /* 0x000fe2000800063f */
[----:B------:R-:W0:Y:S11]  /*0300*/  FENCE.VIEW.ASYNC.S ;  /* 0x00000000000073c6 */ /* 0x000e360000000000 */
[----:B0-----:R0:W1:Y:S01]  /*0310*/  SYNCS.EXCH.64 URZ, [UR8+0x36000], UR4 ;  /* 0x03600004083f75b2 */ /* 0x0010620008000100 */
[----:B------:R0:W2:Y:S01]  /*0320*/  SYNCS.EXCH.64 URZ, [UR8+0x36048], UR6 ;  /* 0x03604806083f75b2 */ /* 0x0000a20008000100 */
[----:B------:R0:W3:Y:S01]  /*0330*/  SYNCS.EXCH.64 URZ, [UR8+0x36008], UR4 ;  /* 0x03600804083f75b2 */ /* 0x0000e20008000100 */
[----:B------:R0:W4:Y:S01]  /*0340*/  SYNCS.EXCH.64 URZ, [UR8+0x36050], UR6 ;  /* 0x03605006083f75b2 */ /* 0x0001220008000100 */
[----:B------:R0:W0:Y:S01]  /*0350*/  SYNCS.EXCH.64 URZ, [UR8+0x36010], UR4 ;  /* 0x03601004083f75b2 */ /* 0x0000220008000100 */
        /* <DEDUP_REMOVED lines=13> */
[----:B------:R-:W-:Y:S01]  /*0430*/  NOP ;  /* 0x0000000000007918 */ /* 0x000fe20000000000 */
.L_x_3:
[----:B0-----:R-:W-:Y:S05]  /*0440*/  BSYNC B0 ;  /* 0x0000000000007941 */ /* 0x001fea0003800000 */
.L_x_2:
[----:B------:R-:W-:Y:S01]  /*0450*/  ULDC UR4, c[0x0][0x150] ;  /* 0x0000540000047ab9 */ /* 0x000fe20000000800 */
[----:B------:R-:W-:Y:S01]  /*0460*/  LEA.HI R5, R5, R4, RZ, 0x2 ;  /* 0x0000000405057211 */ /* 0x000fe200078f10ff */
[----:B------:R-:W-:Y:S01]  /*0470*/  FMUL R6, R6, UR4 ;  /* 0x0000000406067c20 */ /* 0x000fe20008400000 */
[----:B------:R-:W-:Y:S01]  /*0480*/  LEA.HI R7, R7, R0, RZ, 0x2 ;  /* 0x0000000007077211 */ /* 0x000fe200078f10ff */
[----:B------:R-:W-:Y:S01]  /*0490*/  ULDC UR4, c[0x0][0x154] ;  /* 0x0000550000047ab9 */ /* 0x000fe20000000800 */
[----:B------:R-:W-:Y:S01]  /*04a0*/  LOP3.LUT R5, R5, 0xfffffffc, RZ, 0xc0, !PT ;  /* 0xfffffffc05057812 */ /* 0x000fe200078ec0ff */
[----:B------:R-:W0:Y:S01]  /*04b0*/  LDC R14, c[0x0][0x140] ;  /* 0x00005000ff0e7b82 */ /* 0x000e220000000800 */
[----:B------:R-:W-:Y:S01]  /*04c0*/  LOP3.LUT R7, R7, 0x3ffffffc, RZ, 0xc0, !PT ;  /* 0x3ffffffc07077812 */ /* 0x000fe200078ec0ff */
[----:B------:R-:W5:Y:S01]  /*04d0*/  F2I.U32.TRUNC.NTZ R6, R6 ;  /* 0x0000000600067305 */ /* 0x000f62000020f000 */
[----:B------:R-:W-:Y:S01]  /*04e0*/  I2FP.F32.U32 R2, R12 ;  /* 0x0000000c00027245 */ /* 0x000fe20000201000 */
[----:B------:R-:W-:Y:S01]  /*04f0*/  IMAD.IADD R5, R4, 0x1, -R5 ;  /* 0x0000000104057824 */ /* 0x000fe200078e0a05 */
[----:B------:R-:W-:Y:S01]  /*0500*/  LOP3.LUT P0, RZ, R13, 0x7, RZ, 0xc0, !PT ;  /* 0x000000070dff7812 */ /* 0x000fe2000780c0ff */
[----:B------:R-:W-:Y:S01]  /*0510*/  IMAD.IADD R0, R0, 0x1, -R7 ;  /* 0x0000000100007824 */ /* 0x000fe200078e0a07 */
[----:B------:R-:W-:Y:S01]  /*0520*/  ISETP.NE.AND P3, PT, R9, 0x1, PT ;  /* 0x000000010900780c */ /* 0x000fe20003f65270 */
[----:B------:R-:W-:Y:S01]  /*0530*/  FMUL R8, R2, UR4 ;  /* 0x0000000402087c20 */ /* 0x000fe20008400000 */
[----:B------:R-:W-:Y:S01]  /*0540*/  ULDC UR4, c[0x0][0x144] ;  /* 0x0000510000047ab9 */ /* 0x000fe20000000800 */
[----:B------:R-:W-:Y:S01]  /*0550*/  IMAD R5, R0, 0x4, R5 ;  /* 0x0000000400057824 */ /* 0x000fe200078e0205 */
[----:B------:R-:W-:Y:S01]  /*0560*/  NOP ;  /* 0x0000000000007918 */ /* 0x000fe20000000000 */
[----:B------:R-:W-:-:S02]  /*0570*/  NOP ;  /* 0x0000000000007918 */ /* 0x000fc40000000000 */
[----:B------:R-:W1:Y:S01]  /*0580*/  F2I.U32.TRUNC.NTZ R8, R8 ;  /* 0x0000000800087305 */ /* 0x000e62000020f000 */
[----:B------:R-:W-:Y:S01]  /*0590*/  LEA.HI R0, R5, R5, RZ, 0x1 ;  /* 0x0000000505007211 */ /* 0x000fe200078f08ff */
[----:B-----5:R-:W-:-:S03]  /*05a0*/  IMAD.MOV R2, RZ, RZ, -R6 ;  /* 0x000000ffff027224 */ /* 0x020fc600078e0a06 */
[----:B------:R-:W-:Y:S01]  /*05b0*/  LOP3.LUT R0, R0, 0xfffffffe, RZ, 0xc0, !PT ;  /* 0xfffffffe00007812 */ /* 0x000fe200078ec0ff */
[----:B------:R-:W-:Y:S01]  /*05c0*/  IMAD R7, R2, UR4, R11 ;  /* 0x0000000402077c24 */ /* 0x000fe2000f8e020b */
[----:B------:R-:W-:Y:S01]  /*05d0*/  ULDC UR4, c[0x0][0x148] ;  /* 0x0000520000047ab9 */ /* 0x000fe20000000800 */
[C---:B------:R-:W-:Y:S01]  /*05e0*/  IMAD.SHL.U32 R2, R5.reuse, 0x4, RZ ;  /* 0x0000000405027824 */ /* 0x040fe200078e00ff */
[----:B0-----:R-:W-:Y:S01]  /*05f0*/  ISETP.EQ.U32.AND P1, PT, R14, 0x1, PT ;  /* 0x000000010e00780c */ /* 0x001fe20003f22070 */
[----:B------:R-:W-:-:S03]  /*0600*/  IMAD.IADD R0, R5, 0x1, -R0 ;  /* 0x0000000105007824 */ /* 0x000fc600078e0a00 */
[----:B------:R-:W-:Y:S01]  /*0610*/  LOP3.LUT R2, R5, 0xc, R2, 0x78, !PT ;  /* 0x0000000c05027812 */ /* 0x000fe200078e7802 */
[----:B-1----:R-:W-:Y:S01]  /*0620*/  IMAD.MOV R5, RZ, RZ, -R8 ;  /* 0x000000ffff057224 */ /* 0x002fe200078e0a08 */
[----:B------:R-:W-:Y:S02]  /*0630*/  ISETP.NE.AND P4, PT, R0, R7, PT ;  /* 0x000000070000720c */ /* 0x000fe40003f85270 */
[----:B------:R-:W-:Y:S01]  /*0640*/  SHF.R.S32.HI R0, RZ, 0x1f, R3 ;  /* 0x0000001fff007819 */ /* 0x000fe20000011403 */
[----:B------:R-:W-:Y:S01]  /*0650*/  IMAD R5, R5, UR4, R12 ;  /* 0x0000000405057c24 */ /* 0x000fe2000f8e020c */
[----:B------:R-:W-:Y:S02]  /*0660*/  ISETP.LT.U32.AND P0, PT, R2, 0x2, !P0 ;  /* 0x000000020200780c */ /* 0x000fe40004701070 */
[----:B------:R-:W-:-:S04]  /*0670*/  LEA.HI R0, R0, R3, RZ, 0x2 ;  /* 0x0000000300007211 */ /* 0x000fc800078f10ff */
[----:B------:R-:W-:-:S03]  /*0680*/  LOP3.LUT R0, R0, 0xfffffffc, RZ, 0xc0, !PT ;  /* 0xfffffffc00007812 */ /* 0x000fc600078ec0ff */
[----:B------:R-:W-:Y:S02]  /*0690*/  @P4 LEA.HI R4, R2, R2, RZ, 0x1 ;  /* 0x0000000202044211 */ /* 0x000fe400078f08ff */
[----:B------:R-:W-:Y:S02]  /*06a0*/  IMAD.IADD R8, R3, 0x1, -R0 ;  /* 0x0000000103087824 */ /* 0x000fe400078e0a00 */
[----:B------:R-:W-:-:S03]  /*06b0*/  @P4 SHF.R.S32.HI R4, RZ, 0x1, R4 ;  /* 0x00000001ff044819 */ /* 0x000fc60000011404 */
[----:B------:R-:W-:Y:S02]  /*06c0*/  LOP3.LUT P2, RZ, R9, R8, RZ, 0xfc, !PT ;  /* 0x0000000809ff7212 */ /* 0x000fe4000784fcff */
[----:B------:R-:W-:Y:S01]  /*06d0*/  @P4 ISETP.NE.AND P5, PT, R4, R5, PT ;  /* 0x000000050400420c */ /* 0x000fe20003fa5270 */
[----:B------:R-:W-:Y:S01]  /*06e0*/  IMAD.MOV.U32 R4, RZ, RZ, 0x1 ;  /* 0x00000001ff047424 */ /* 0x000fe200078e00ff */
[----:B------:R-:W-:Y:S02]  /*06f0*/  SEL R3, RZ, 0x1, P2 ;  /* 0x00000001ff037807 */ /* 0x000fe40001000000 */
[----:B------:R-:W-:Y:S02]  /*0700*/  SEL R5, RZ, 0x1, !P0 ;  /* 0x00000001ff057807 */ /* 0x000fe40004000000 */
[----:B------:R-:W-:Y:S02]  /*0710*/  @P4 SEL R4, RZ, 0x1, P5 ;  /* 0x00000001ff044807 */ /* 0x000fe40002800000 */
[----:B------:R-:W-:-:S02]  /*0720*/  SEL R3, R3, 0x2, P3 ;  /* 0x0000000203037807 */ /* 0x000fc40001800000 */
[----:B------:R-:W-:Y:S01]  /*0730*/  LOP3.LUT R4, R4, R5, RZ, 0xc0, !PT ;  /* 0x0000000504047212 */ /* 0x000fe200078ec0ff */
[----:B------:R-:W-:Y:S06]  /*0740*/  @!P1 BRA `(.L_x_4) ;  /* 0x0000000000089947 */ /* 0x000fec0003800000 */
[----:B--234-:R-:W-:Y:S01]  /*0750*/  UCGABAR_ARV ;  /* 0x00000000000079c7 */ /* 0x01cfe20008000000 */
[----:B------:R-:W-:Y:S05]  /*0760*/  BRA `(.L_x_5) ;  /* 0x0000000000047947 */ /* 0x000fea0003800000 */
.L_x_4:
[----:B--234-:R-:W-:Y:S01]  /*0770*/  NOP ;  /* 0x0000000000007918 */ /* 0x01cfe20000000000 */
.L_x_5:
[----:B------:R-:W-:Y:S01]  /*0780*/  ULDC.64 UR4, c[0x0][0x598] ;  /* 0x0001660000047ab9 */ /* 0x000fe20000000a00 */
[----:B------:R-:W-:Y:S01]  /*0790*/  ULDC.64 UR12, c[0x0][0x208] ;  /* 0x00008200000c7ab9 */ /* 0x000fe20000000a00 */
[----:B------:R-:W-:-:S04]  /*07a0*/  ISETP.NE.U32.AND P0, PT, RZ, UR4, PT ;  /* 0x00000004ff007c0c */ /* 0x000fc8000bf05070 */
[----:B------:R-:W-:-:S13]  /*07b0*/  ISETP.NE.AND.EX P0, PT, RZ, UR5, PT, P0 ;  /* 0x00000005ff007c0c */ /* 0x000fda000bf05300 */
[----:B------:R-:W-:Y:S05]  /*07c0*/  @!P0 BRA `(.L_x_6) ;  /* 0x00000000001c8947 */ /* 0x000fea0003800000 */
[----:B------:R-:W0:Y:S02]  /*07d0*/  LDC.64 R6, c[0x0][0x598] ;  /* 0x00016600ff067b82 */ /* 0x000e240000000a00 */
[----:B0-----:R-:W2:Y:S02]  /*07e0*/  LDG.E.64 R6, desc[UR12][R6.64] ;  /* 0x0000000c06067981 */ /* 0x001ea4000c1e1b00 */
[----:B--2---:R-:W-:-:S04]  /*07f0*/  ISETP.NE.U32.AND P0, PT, R6, RZ, PT ;  /* 0x000000ff0600720c */ /* 0x004fc80003f05070 */
[----:B------:R-:W-:-:S13]  /*0800*/  ISETP.NE.AND.EX P0, PT, R7, RZ, PT, P0 ;  /* 0x000000ff0700720c */ /* 0x000fda0003f05300 */
[----:B------:R-:W-:Y:S05]  /*0810*/  @!P0 BRA `(.L_x_6) ;  /* 0x0000000000088947 */ /* 0x000fea0003800000 */
[----:B------:R0:W5:Y:S01]  /*0820*/  LD.E R0, desc[UR12][R6.64] ;  /* 0x0000000c06007980 */ /* 0x000162000c101900 */
[----:B------:R-:W-:Y:S05]  /*0830*/  BRA `(.L_x_7) ;  /* 0x0000000000207947 */ /* 0x000fea0003800000 */
.L_x_6:
[----:B------:R-:W-:Y:S02]  /*0840*/  ULDC.64 UR4, c[0x0][0x588] ;  /* 0x0001620000047ab9 */ /* 0x000fe40000000a00 */
[----:B------:R-:W-:-:S04]  /*0850*/  ISETP.NE.U32.AND P0, PT, RZ, UR4, PT ;  /* 0x00000004ff007c0c */ /* 0x000fc8000bf05070 */
[----:B------:R-:W-:-:S13]  /*0860*/  ISETP.NE.AND.EX P0, PT, RZ, UR5, PT, P0 ;  /* 0x00000005ff007c0c */ /* 0x000fda000bf05300 */
[----:B------:R-:W-:Y:S05]  /*0870*/  @!P0 BRA `(.L_x_8) ;  /* 0x00000000000c8947 */ /* 0x000fea0003800000 */
[----:B------:R-:W0:Y:S02]  /*0880*/  LDC.64 R6, c[0x0][0x588] ;  /* 0x00016200ff067b82 */ /* 0x000e240000000a00 */
[----:B0-----:R1:W5:Y:S01]  /*0890*/  LDG.E R0, desc[UR12][R6.64] ;  /* 0x0000000c06007981 */ /* 0x001362000c1e1900 */
[----:B------:R-:W-:Y:S05]  /*08a0*/  BRA `(.L_x_7) ;  /* 0x0000000000047947 */ /* 0x000fea0003800000 */
.L_x_8:
[----:B------:R-:W2:Y:S02]  /*08b0*/  LDC R0, c[0x0][0x580] ;  /* 0x00016000ff007b82 */ /* 0x000ea40000000800 */
.L_x_7:
[----:B------:R-:W-:Y:S02]  /*08c0*/  ULDC.64 UR4, c[0x0][0x5a0] ;  /* 0x0001680000047ab9 */ /* 0x000fe40000000a00 */
[----:B------:R-:W-:-:S04]  /*08d0*/  ISETP.NE.U32.AND P0, PT, RZ, UR4, PT ;  /* 0x00000004ff007c0c */ /* 0x000fc8000bf05070 */
[----:B------:R-:W-:-:S13]  /*08e0*/  ISETP.NE.AND.EX P0, PT, RZ, UR5, PT, P0 ;  /* 0x00000005ff007c0c */ /* 0x000fda000bf05300 */
[----:B------:R-:W-:Y:S05]  /*08f0*/  @!P0 BRA `(.L_x_9) ;  /* 0x00000000001c8947 */ /* 0x000fea0003800000 */
[----:B01----:R-:W0:Y:S02]  /*0900*/  LDC.64 R6, c[0x0][0x5a0] ;  /* 0x00016800ff067b82 */ /* 0x003e240000000a00 */
[----:B0-----:R-:W3:Y:S02]  /*0910*/  LDG.E.64 R6, desc[UR12][R6.64] ;  /* 0x0000000c06067981 */ /* 0x001ee4000c1e1b00 */
[----:B---3--:R-:W-:-:S04]  /*0920*/  ISETP.NE.U32.AND P0, PT, R6, RZ, PT ;  /* 0x000000ff0600720c */ /* 0x008fc80003f05070 */
[----:B------:R-:W-:-:S13]  /*0930*/  ISETP.NE.AND.EX P0, PT, R7, RZ, PT, P0 ;  /* 0x000000ff0700720c */ /* 0x000fda0003f05300 */
[----:B------:R-:W-:Y:S05]  /*0940*/  @!P0 BRA `(.L_x_9) ;  /* 0x0000000000088947 */ /* 0x000fea0003800000 */
[----:B------:R0:W5:Y:S01]  /*0950*/  LD.E R14, desc[UR12][R6.64] ;  /* 0x0000000c060e7980 */ /* 0x000162000c101900 */
[----:B------:R-:W-:Y:S05]  /*0960*/  BRA `(.L_x_10) ;  /* 0x0000000000207947 */ /* 0x000fea0003800000 */
.L_x_9:
[----:B------:R-:W-:Y:S02]  /*0970*/  ULDC.64 UR4, c[0x0][0x590] ;  /* 0x0001640000047ab9 */ /* 0x000fe40000000a00 */
[----:B------:R-:W-:-:S04]  /*0980*/  ISETP.NE.U32.AND P0, PT, RZ, UR4, PT ;  /* 0x00000004ff007c0c */ /* 0x000fc8000bf05070 */
[----:B------:R-:W-:-:S13]  /*0990*/  ISETP.NE.AND.EX P0, PT, RZ, UR5, PT, P0 ;  /* 0x00000005ff007c0c */ /* 0x000fda000bf05300 */
[----:B------:R-:W-:Y:S05]  /*09a0*/  @!P0 BRA `(.L_x_11) ;  /* 0x00000000000c8947 */ /* 0x000fea0003800000 */
[----:B------:R-:W3:Y:S02]  /*09b0*/  LDC.64 R14, c[0x0][0x590] ;  /* 0x00016400ff0e7b82 */ /* 0x000ee40000000a00 */
[----:B---3--:R3:W5:Y:S01]  /*09c0*/  LDG.E R14, desc[UR12][R14.64] ;  /* 0x0000000c0e0e7981 */ /* 0x008762000c1e1900 */
[----:B------:R-:W-:Y:S05]  /*09d0*/  BRA `(.L_x_10) ;  /* 0x0000000000047947 */ /* 0x000fea0003800000 */
.L_x_11:
[----:B------:R-:W4:Y:S02]  /*09e0*/  LDC R14, c[0x0][0x584] ;  /* 0x00016100ff0e7b82 */ /* 0x000f240000000800 */
.L_x_10:
[----:B------:R-:W1:Y:S08]  /*09f0*/  LDC R5, c[0x0][0x3c4] ;  /* 0x0000f100ff057b82 */ /* 0x000e700000000800 */
[----:B------:R-:W2:Y:S01]  /*0a00*/  LDC.64 R16, c[0x0][0x3c8] ;  /* 0x0000f200ff107b82 */ /* 0x000ea20000000a00 */
[----:B-1----:R-:W-:-:S05]  /*0a10*/  VIADD R5, R5, 0x3f ;  /* 0x0000003f05057836 */ /* 0x002fca0000000000 */
[----:B0-----:R-:W-:-:S04]  /*0a20*/  SHF.R.S32.HI R6, RZ, 0x1f, R5 ;  /* 0x0000001fff067819 */ /* 0x001fc80000011405 */
[----:B------:R-:W-:-:S04]  /*0a30*/  LEA.HI R6, R6, R5, RZ, 0x6 ;  /* 0x0000000506067211 */ /* 0x000fc800078f30ff */
[----:B------:R-:W-:-:S05]  /*0a40*/  SHF.R.S32.HI R7, RZ, 0x6, R6 ;  /* 0x00000006ff077819 */ /* 0x000fca0000011406 */
[----:B--2---:R-:W-:-:S04]  /*0a50*/  IMAD R6, R7, R16, RZ ;  /* 0x0000001007067224 */ /* 0x004fc800078e02ff */
[----:B------:R-:W-:Y:S01]  /*0a60*/  IMAD R5, R6, R17, RZ ;  /* 0x0000001106057224 */ /* 0x000fe200078e02ff */
[----:B------:R-:W-:Y:S06]  /*0a70*/  @!P1 BRA `(.L_x_12) ;  /* 0x00000000000c9947 */ /* 0x000fec0003800000 */
[----:B------:R-:W-:Y:S01]  /*0a80*/  UCGABAR_WAIT ;  /* 0x0000000000007dc7 */ /* 0x000fe20008000000 */
[----:B------:R-:W-:Y:S01]  /*0a90*/  CCTL.IVALL ;  /* 0x00000000ff00798f */ /* 0x000fe20002000000 */
[----:B------:R-:W-:Y:S05]  /*0aa0*/  BRA `(.L_x_13) ;  /* 0x0000000000047947 */ /* 0x000fea0003800000 */
.L_x_12:
[----:B------:R-:W-:Y:S06]  /*0ab0*/  BAR.SYNC.DEFER_BLOCKING 0x0 ;  /* 0x0000000000007b1d */ /* 0x000fec0000010000 */
.L_x_13:
[----:B------:R-:W-:-:S13]  /*0ac0*/  ISETP.NE.AND P0, PT, R9, RZ, PT ;  /* 0x000000ff0900720c */ /* 0x000fda0003f05270 */
[----:B------:R-:W-:Y:S05]  /*0ad0*/  @!P0 BRA `(.L_x_14) ;  /* 0x00000058002c8947 */ /* 0x000fea0003800000 */
[----:B------:R-:W-:-:S13]  /*0ae0*/  ISETP.NE.AND P0, PT, R9, 0x1, PT ;  /* 0x000000010900780c */ /* 0x000fda0003f05270 */
[----:B------:R-:W-:Y:S05]  /*0af0*/  @P0 EXIT ;  /* 0x000000000000094d */ /* 0x000fea0003800000 */
[----:B------:R-:W-:Y:S01]  /*0b00*/  ISETP.GE.AND P0, PT, R5, 0x1, PT ;  /* 0x000000010500780c */ /* 0x000fe20003f06270 */
[----:B------:R-:W-:Y:S01]  /*0b10*/  UMOV UR4, URZ ;  /* 0x0000003f00047c82 */ /* 0x000fe20008000000 */
[----:B------:R-:W-:Y:S02]  /*0b20*/  CS2R R54, SRZ ;  /* 0x0000000000367805 */ /* 0x000fe4000001ff00 */
[----:B------:R-:W-:Y:S02]  /*0b30*/  CS2R R56, SRZ ;  /* 0x0000000000387805 */ /* 0x000fe4000001ff00 */
[----:B------:R-:W-:Y:S02]  /*0b40*/  CS2R R58, SRZ ;  /* 0x00000000003a7805 */ /* 0x000fe4000001ff00 */
[----:B------:R-:W-:Y:S02]  /*0b50*/  CS2R R60, SRZ ;  /* 0x00000000003c7805 */ /* 0x000fe4000001ff00 */
[----:B------:R-:W-:-:S02]  /*0b60*/  CS2R R62, SRZ ;  /* 0x00000000003e7805 */ /* 0x000fc4000001ff00 */
[----:B------:R-:W-:Y:S02]  /*0b70*/  CS2R R64, SRZ ;  /* 0x0000000000407805 */ /* 0x000fe4000001ff00 */
        /* <DEDUP_REMOVED lines=25> */
[----:B------:R-:W-:Y:S01]  /*0d10*/  CS2R R52, SRZ ;  /* 0x0000000000347805 */ /* 0x000fe2000001ff00 */
[----:B------:R-:W-:Y:S06]  /*0d20*/  @!P0 BRA `(.L_x_15) ;  /* 0x0000000000e48947 */ /* 0x000fec0003800000 */
[----:B------:R-:W-:-:S04]  /*0d30*/  LOP3.LUT R6, R3, 0x1, RZ, 0xfc, !PT ;  /* 0x0000000103067812 */ /* 0x000fc800078efcff */
[----:B------:R-:W-:-:S13]  /*0d40*/  ISETP.NE.AND P1, PT, R6, 0x3, PT ;  /* 0x000000030600780c */ /* 0x000fda0003f25270 */
[----:B------:R-:W-:Y:S05]  /*0d50*/  @!P1 BRA `(.L_x_16) ;  /* 0x0000000000049947 */ /* 0x000fea0003800000 */
[----:B------:R-:W-:Y:S01]  /*0d60*/  BPT.TRAP 0x1 ;  /* 0x000000040000795c */ /* 0x000fe20000300000 */
.L_x_16:
[----:B------:R-:W0:Y:S01]  /*0d70*/  S2UR UR5, SR_CgaCtaId ;  /* 0x00000000000579c3 */ /* 0x000e220000008800 */
[----:B------:R-:W-:Y:S01]  /*0d80*/  SHF.L.U32 R6, RZ, 0x1f, RZ ;  /* 0x0000001fff067819 */ /* 0x000fe200000006ff */
[----:B------:R-:W-:Y:S02]  /*0d90*/  UMOV UR4, 0x400 ;  /* 0x0000040000047882 */ /* 0x000fe40000000000 */
[----:B0-----:R-:W-:-:S12]  /*0da0*/  ULEA UR5, UR5, UR4, 0x18 ;  /* 0x0000000405057291 */ /* 0x001fd8000f8ec03f */
.L_x_17:
[----:B0-----:R-:W-:-:S04]  /*0db0*/  IMAD.U32 R7, RZ, RZ, UR5 ;  /* 0x00000005ff077e24 */ /* 0x001fc8000f8e00ff */
[----:B------:R0:W1:Y:S03]  /*0dc0*/  SYNCS.PHASECHK.TRANS64.TRYWAIT P1, [R7+URZ+0x36000], R6 ;  /* 0x03600006070075a7 */ /* 0x000066000802017f */
[----:B-1----:R-:W-:Y:S05]  /*0dd0*/  @!P1 NANOSLEEP.SYNCS 0x989680 ;  /* 0x009896800000995d */ /* 0x002fea0003900000 */
[----:B------:R-:W1:Y:S02]  /*0de0*/  @!P1 SYNCS.PHASECHK.TRANS64 P1, [R7+URZ+0x36000], R6 ;  /* 0x03600006070095a7 */ /* 0x000e64000802007f */
[----:B-1----:R-:W-:Y:S05]  /*0df0*/  @!P1 BRA `(.L_x_17) ;  /* 0xfffffffc00ec9947 */ /* 0x002fea000383ffff */
[----:B------:R-:W-:Y:S01]  /*0e00*/  USHF.R.U32.HI UR4, URZ, 0x4, UR5 ;  /* 0x000000043f047899 */ /* 0x000fe20008011605 */
[----:B------:R-:W-:Y:S01]  /*0e10*/  WARPGROUP.ARRIVE ;  /* 0x00000000000079c5 */ /* 0x000fe20000000000 */
[----:B------:R-:W-:Y:S02]  /*0e20*/  UIADD3 UR5, UR5, 0x24000, URZ ;  /* 0x0002400005057890 */ /* 0x000fe4000fffe03f */
[----:B------:R-:W-:Y:S02]  /*0e30*/  ULOP3.LUT UR4, UR4, 0x3fff, URZ, 0xc0, !UPT ;  /* 0x00003fff04047892 */ /* 0x000fe4000f8ec03f */
[----:B------:R-:W-:Y:S02]  /*0e40*/  USHF.R.U32.HI UR5, URZ, 0x4, UR5 ;  /* 0x000000043f057899 */ /* 0x000fe40008011605 */
[----:B------:R-:W-:Y:S02]  /*0e50*/  ULOP3.LUT UR10, UR4, 0x10000, URZ, 0xfc, !UPT ;  /* 0x00010000040a7892 */ /* 0x000fe4000f8efc3f */
[----:B------:R-:W-:-:S02]  /*0e60*/  ULOP3.LUT UR8, UR5, 0x3fff, URZ, 0xc0, !UPT ;  /* 0x00003fff05087892 */ /* 0x000fc4000f8ec03f */
[----:B------:R-:W-:Y:S01]  /*0e70*/  UIADD3 UR9, UR10, 0x200, URZ ;  /* 0x000002000a097890 */ /* 0x000fe2000fffe03f */
[----:B------:R-:W-:Y:S02]  /*0e80*/  UMOV UR7, 0x40000040 ;  /* 0x4000004000077882 */ /* 0x000fe40000000000 */
[----:B------:R-:W-:Y:S01]  /*0e90*/  UMOV UR4, UR10 ;  /* 0x0000000a00047c82 */ /* 0x000fe20008000000 */
[----:B------:R-:W-:Y:S01]  /*0ea0*/  UMOV UR5, 0x40000040 ;  /* 0x4000004000057882 */ /* 0x000fe20000000000 */
[----:B------:R-:W-:Y:S02]  /*0eb0*/  UMOV UR6, UR8 ;  /* 0x0000000800067c82 */ /* 0x000fe40008000000 */
[----:B------:R-:W-:Y:S01]  /*0ec0*/  HGMMA.64x64x16.F32.BF16 R56, gdesc[UR4].tnspB, RZ, !UPT ;  /* 0x40e00000043879f0 */ /* 0x000fe2000c7018ff */
[----:B------:R-:W-:Y:S01]  /*0ed0*/  UMOV UR4, UR9 ;  /* 0x0000000900047c82 */ /* 0x000fe20008000000 */
[----:B------:R-:W-:Y:S01]  /*0ee0*/  UMOV UR5, 0x40000040 ;  /* 0x4000004000057882 */ /* 0x000fe20000000000 */
[----:B------:R-:W-:Y:S01]  /*0ef0*/  UIADD3 UR9, UR10, 0x202, URZ ;  /* 0x000002020a097890 */ /* 0x000fe2000fffe03f */
[----:B------:R-:W-:Y:S01]  /*0f00*/  HGMMA.64x64x16.F32.BF16 R24, gdesc[UR4].tnspB, RZ, !UPT ;  /* 0x40e00000041879f0 */ /* 0x000fe2000c7018ff */
[----:B------:R-:W-:-:S02]  /*0f10*/  UIADD3 UR4, UR10, 0x2, URZ ;  /* 0x000000020a047890 */ /* 0x000fc4000fffe03f */
[----:B------:R-:W-:Y:S01]  /*0f20*/  UIADD3 UR6, UR8, 0x80, URZ ;  /* 0x0000008008067890 */ /* 0x000fe2000fffe03f */
[----:B------:R-:W-:Y:S01]  /*0f30*/  UMOV UR5, 0x40000040 ;  /* 0x4000004000057882 */ /* 0x000fe20000000000 */
[----:B------:R-:W-:-:S07]  /*0f40*/  UMOV UR7, 0x40000040 ;  /* 0x4000004000077882 */ /* 0x000fce0000000000 */
[----:B------:R-:W-:Y:S01]  /*0f50*/  HGMMA.64x64x16.F32.BF16 R56, gdesc[UR4].tnspB, R56 ;  /* 0x40e00000043879f0 */ /* 0x000fe20008701838 */
[----:B------:R-:W-:Y:S01]  /*0f60*/  UMOV UR4, UR9 ;  /* 0x0000000900047c82 */ /* 0x000fe20008000000 */
[----:B------:R-:W-:Y:S01]  /*0f70*/  UMOV UR5, 0x40000040 ;  /* 0x4000004000057882 */ /* 0x000fe20000000000 */
[----:B------:R-:W-:Y:S01]  /*0f80*/  UIADD3 UR9, UR10, 0x204, URZ ;  /* 0x000002040a097890 */ /* 0x000fe2000fffe03f */
[----:B------:R-:W-:Y:S01]  /*0f90*/  HGMMA.64x64x16.F32.BF16 R24, gdesc[UR4].tnspB, R24 ;  /* 0x40e00000041879f0 */ /* 0x000fe20008701818 */
[----:B------:R-:W-:Y:S02]  /*0fa0*/  UIADD3 UR4, UR10, 0x4, URZ ;  /* 0x000000040a047890 */ /* 0x000fe4000fffe03f */
[----:B------:R-:W-:Y:S01]  /*0fb0*/  UIADD3 UR6, UR8, 0x100, URZ ;  /* 0x0000010008067890 */ /* 0x000fe2000fffe03f */
[----:B------:R-:W-:Y:S01]  /*0fc0*/  UMOV UR5, 0x40000040 ;  /* 0x4000004000057882 */ /* 0x000fe20000000000 */
[----:B------:R-:W-:-:S07]  /*0fd0*/  UMOV UR7, 0x40000040 ;  /* 0x4000004000077882 */ /* 0x000fce0000000000 */
[----:B------:R-:W-:Y:S01]  /*0fe0*/  HGMMA.64x64x16.F32.BF16 R56, gdesc[UR4].tnspB, R56 ;  /* 0x40e00000043879f0 */ /* 0x000fe20008701838 */
[----:B------:R-:W-:Y:S01]  /*0ff0*/  UMOV UR4, UR9 ;  /* 0x0000000900047c82 */ /* 0x000fe20008000000 */
[----:B------:R-:W-:Y:S02]  /*1000*/  UMOV UR5, 0x40000040 ;  /* 0x4000004000057882 */ /* 0x000fe40000000000 */
[----:B------:R-:W-:Y:S01]  /*1010*/  HGMMA.64x64x16.F32.BF16 R24, gdesc[UR4].tnspB, R24 ;  /* 0x40e00000041879f0 */ /* 0x000fe20008701818 */
[----:B------:R-:W-:Y:S02]  /*1020*/  UIADD3 UR4, UR10, 0x6, URZ ;  /* 0x000000060a047890 */ /* 0x000fe4000fffe03f */
[----:B------:R-:W-:Y:S02]  /*1030*/  UIADD3 UR6, UR8, 0x180, URZ ;  /* 0x0000018008067890 */ /* 0x000fe4000fffe03f */
[----:B------:R-:W-:Y:S01]  /*1040*/  UIADD3 UR8, UR10, 0x206, URZ ;  /* 0x000002060a087890 */ /* 0x000fe2000fffe03f */
[----:B------:R-:W-:Y:S01]  /*1050*/  UMOV UR5, 0x40000040 ;  /* 0x4000004000057882 */ /* 0x000fe20000000000 */
[----:B------:R-:W-:-:S05]  /*1060*/  UMOV UR7, 0x40000040 ;  /* 0x4000004000077882 */ /* 0x000fca0000000000 */
[----:B------:R-:W-:Y:S01]  /*1070*/  HGMMA.64x64x16.F32.BF16 R56, gdesc[UR4].tnspB, R56 ;  /* 0x40e00000043879f0 */ /* 0x000fe20008701838 */
[----:B------:R-:W-:Y:S01]  /*1080*/  UMOV UR4, UR8 ;  /* 0x0000000800047c82 */ /* 0x000fe20008000000 */
[----:B------:R-:W-:Y:S02]  /*1090*/  UMOV UR5, 0x40000040 ;  /* 0x4000004000057882 */ /* 0x000fe40000000000 */
[----:B------:R-:W-:Y:S01]  /*10a0*/  HGMMA.64x64x16.F32.BF16 R24, gdesc[UR4].tnspB, R24, gsb0 ;  /* 0x40e00000041879f0 */ /* 0x000fe20008001818 */
[----:B------:R-:W-:-:S05]  /*10b0*/  UMOV UR4, 0x1 ;  /* 0x0000000100047882 */ /* 0x000fca0000000000 */
.L_x_15:
[----:B0-----:R-:W-:-:S05]  /*10c0*/  VIMNMX R6, R5, 0x1, PT ;  /* 0x0000000105067848 */ /* 0x001fca0003fe0100 */
[----:B------:R-:W-:-:S05]  /*10d0*/  IMAD.IADD R6, R5, 0x1, -R6 ;  /* 0x0000000105067824 */ /* 0x000fca00078e0a06 */
[----:B------:R-:W-:-:S13]  /*10e0*/  ISETP.GE.AND P1, PT, R6, 0x1, PT ;  /* 0x000000010600780c */ /* 0x000fda0003f26270 */
[----:B------:R-:W-:Y:S05]  /*10f0*/  @!P1 BRA `(.L_x_18) ;  /* 0x0000000400589947 */ /* 0x000fea0003800000 */
[----:B------:R-:W0:Y:S01]  /*1100*/  S2UR UR6, SR_CgaCtaId ;  /* 0x00000000000679c3 */ /* 0x000e220000008800 */
[----:B------:R-:W-:Y:S01]  /*1110*/  UMOV UR5, 0x400 ;  /* 0x0000040000057882 */ /* 0x000fe20000000000 */
[----:B------:R-:W-:Y:S01]  /*1120*/  LOP3.LUT R11, R3, 0x1, RZ, 0xfc, !PT ;  /* 0x00000001030b7812 */ /* 0x000fe200078efcff */
[----:B------:R-:W-:Y:S01]  /*1130*/  IMAD.MOV.U32 R10, RZ, RZ, RZ ;  /* 0x000000ffff0a7224 */ /* 0x000fe200078e00ff */
[----:B------:R-:W-:Y:S01]  /*1140*/  UISETP.NE.U32.AND UP0, UPT, UR4, URZ, UPT ;  /* 0x0000003f0400728c */ /* 0x000fe2000bf05070 */
[----:B------:R-:W-:Y:S02]  /*1150*/  IMAD.MOV.U32 R5, RZ, RZ, R6 ;  /* 0x000000ffff057224 */ /* 0x000fe400078e0006 */
[----:B------:R-:W-:Y:S01]  /*1160*/  IMAD.MOV.U32 R7, RZ, RZ, RZ ;  /* 0x000000ffff077224 */ /* 0x000fe200078e00ff */
[----:B0-----:R-:W-:-:S04]  /*1170*/  ULEA UR14, UR6, UR5, 0x18 ;  /* 0x00000005060e7291 */ /* 0x001fc8000f8ec03f */
[----:B------:R-:W-:Y:S02]  /*1180*/  USHF.R.U32.HI UR5, URZ, 0x4, UR14 ;  /* 0x000000043f057899 */ /* 0x000fe4000801160e */
[----:B------:R-:W-:Y:S02]  /*1190*/  UIADD3 UR6, UR14, 0x24000, URZ ;  /* 0x000240000e067890 */ /* 0x000fe4000fffe03f */
[----:B------:R-:W-:Y:S02]  /*11a0*/  ULOP3.LUT UR5, UR5, 0x3fff, URZ, 0xc0, !UPT ;  /* 0x00003fff05057892 */ /* 0x000fe4000f8ec03f */
[----:B------:R-:W-:Y:S02]  /*11b0*/  USHF.R.U32.HI UR6, URZ, 0x4, UR6 ;  /* 0x000000043f067899 */ /* 0x000fe40008011606 */
[----:B------:R-:W-:Y:S02]  /*11c0*/  ULOP3.LUT UR15, UR5, 0x10000, URZ, 0xfc, !UPT ;  /* 0x00010000050f7892 */ /* 0x000fe4000f8efc3f */
[----:B------:R-:W-:-:S12]  /*11d0*/  ULOP3.LUT UR16, UR6, 0x3fff, URZ, 0xc0, !UPT ;  /* 0x00003fff06107892 */ /* 0x000fd8000f8ec03f */
.L_x_23:
[----:B------:R-:W-:-:S13]  /*11e0*/  ISETP.NE.AND P2, PT, R11, 0x3, PT ;  /* 0x000000030b00780c */ /* 0x000fda0003f45270 */
[----:B------:R-:W-:Y:S05]  /*11f0*/  @!P2 BRA `(.L_x_19) ;  /* 0x000000000004a947 */ /* 0x000fea0003800000 */
[----:B------:R-:W-:Y:S01]  /*1200*/  BPT.TRAP 0x1 ;  /* 0x000000040000795c */ /* 0x000fe20000300000 */
.L_x_19:
[----:B------:R-:W-:Y:S01]  /*1210*/  SHF.L.U32 R8, R10, 0x1f, RZ ;  /* 0x0000001f0a087819 */ /* 0x000fe200000006ff */
[----:B------:R-:W-:-:S12]  /*1220*/  ULEA UR5, UR4, UR14, 0x3 ;  /* 0x0000000e04057291 */ /* 0x000fd8000f8e183f */
.L_x_20:
[----:B0-----:R-:W-:-:S04]  /*1230*/  IMAD.U32 R9, RZ, RZ, UR5 ;  /* 0x00000005ff097e24 */ /* 0x001fc8000f8e00ff */
[----:B------:R0:W1:Y:S03]  /*1240*/  SYNCS.PHASECHK.TRANS64.TRYWAIT P1, [R9+URZ+0x36000], R8 ;  /* 0x03600008090075a7 */ /* 0x000066000802017f */
[----:B-1----:R-:W-:Y:S05]  /*1250*/  @!P1 NANOSLEEP.SYNCS 0x989680 ;  /* 0x009896800000995d */ /* 0x002fea0003900000 */
[----:B------:R-:W1:Y:S02]  /*1260*/  @!P1 SYNCS.PHASECHK.TRANS64 P1, [R9+URZ+0x36000], R8 ;  /* 0x03600008090095a7 */ /* 0x000e64000802007f */
[----:B-1----:R-:W-:Y:S05]  /*1270*/  @!P1 BRA `(.L_x_20) ;  /* 0xfffffffc00ec9947 */ /* 0x002fea000383ffff */
[----:B------:R-:W-:Y:S01]  /*1280*/  ULEA UR6, UR4, UR15, 0xa ;  /* 0x0000000f04067291 */ /* 0x000fe2000f8e503f */
[----:B------:R-:W-:Y:S01]  /*1290*/  WARPGROUP.ARRIVE ;  /* 0x00000000000079c5 */ /* 0x000fe20000000000 */
[----:B------:R-:W-:Y:S02]  /*12a0*/  ULEA UR5, UR4, UR16, 0x9 ;  /* 0x0000001004057291 */ /* 0x000fe4000f8e483f */
[----:B------:R-:W-:Y:S01]  /*12b0*/  UIADD3 UR7, UR6, 0x200, URZ ;  /* 0x0000020006077890 */ /* 0x000fe2000fffe03f */
[----:B------:R-:W-:Y:S02]  /*12c0*/  UMOV UR11, 0x40000040 ;  /* 0x40000040000b7882 */ /* 0x000fe40000000000 */
[----:B------:R-:W-:Y:S01]  /*12d0*/  UMOV UR8, UR6 ;  /* 0x0000000600087c82 */ /* 0x000fe20008000000 */
[----:B------:R-:W-:Y:S01]  /*12e0*/  UMOV UR9, 0x40000040 ;  /* 0x4000004000097882 */ /* 0x000fe20000000000 */
[----:B------:R-:W-:Y:S02]  /*12f0*/  UMOV UR10, UR5 ;  /* 0x00000005000a7c82 */ /* 0x000fe40008000000 */
[----:B------:R-:W-:Y:S01]  /*1300*/  HGMMA.64x64x16.F32.BF16 R56, gdesc[UR8].tnspB, R56, UP0 ;  /* 0x40e00000083879f0 */ /* 0x000fe2000bf01838 */
[----:B------:R-:W-:Y:S01]  /*1310*/  UMOV UR8, UR7 ;  /* 0x0000000700087c82 */ /* 0x000fe20008000000 */
[----:B------:R-:W-:Y:S01]  /*1320*/  UMOV UR9, 0x40000040 ;  /* 0x4000004000097882 */ /* 0x000fe20000000000 */
[----:B------:R-:W-:Y:S01]  /*1330*/  UIADD3 UR7, UR6, 0x202, URZ ;  /* 0x0000020206077890 */ /* 0x000fe2000fffe03f */
[----:B------:R-:W-:Y:S01]  /*1340*/  HGMMA.64x64x16.F32.BF16 R24, gdesc[UR8].tnspB, R24, UP0 ;  /* 0x40e00000081879f0 */ /* 0x000fe2000bf01818 */
        /* <DEDUP_REMOVED lines=25> */
[----:B------:R-:W-:Y:S03]  /*14e0*/  HGMMA.64x64x16.F32.BF16 R24, gdesc[UR8].tnspB, R24, gsb0 ;  /* 0x40e00000081879f0 */ /* 0x000fe60008001818 */
[----:B------:R-:W-:Y:S02]  /*14f0*/  WARPGROUP.DEPBAR.LE gsb0, 0x1 ;  /* 0x00008000000079c5 */ /* 0x000fe40000010100 */
[----:B------:R-:W-:Y:S05]  /*1500*/  @!P2 BRA `(.L_x_21) ;  /* 0x000000000004a947 */ /* 0x000fea0003800000 */
[----:B------:R-:W-:Y:S01]  /*1510*/  BPT.TRAP 0x1 ;  /* 0x000000040000795c */ /* 0x000fe20000300000 */
.L_x_21:
[----:B------:R-:W-:-:S13]  /*1520*/  ISETP.NE.AND P1, PT, R4, RZ, PT ;  /* 0x000000ff0400720c */ /* 0x000fda0003f25270 */
[----:B0-----:R-:W-:-:S05]  /*1530*/  @P1 LEA R8, R7, UR14, 0x3 ;  /* 0x0000000e07081c11 */ /* 0x001fca000f8e18ff */
[----:B------:R-:W-:-:S05]  /*1540*/  @P1 VIADD R9, R8, 0x36048 ;  /* 0x0003604808091836 */ /* 0x000fca0000000000 */
[----:B------:R-:W-:-:S04]  /*1550*/  @P1 PRMT R9, R2, 0x654, R9 ;  /* 0x0000065402091816 */ /* 0x000fc80000000009 */
[----:B------:R0:W-:Y:S01]  /*1560*/  @P1 SYNCS.ARRIVE.TRANS64.RED.A1T0 RZ, [R9+URZ], RZ ;  /* 0x000000ff09ff19a7 */ /* 0x0001e2000810043f */
[----:B------:R-:W-:-:S13]  /*1570*/  ISETP.GT.U32.AND P1, PT, R3, 0x1, PT ;  /* 0x000000010300780c */ /* 0x000fda0003f24070 */
[----:B0-----:R-:W-:Y:S05]  /*1580*/  @P1 BRA `(.L_x_22) ;  /* 0x0000000000041947 */ /* 0x001fea0003800000 */
[----:B------:R-:W-:Y:S01]  /*1590*/  BPT.TRAP 0x1 ;  /* 0x000000040000795c */ /* 0x000fe20000300000 */
.L_x_22:
[----:B------:R-:W-:Y:S01]  /*15a0*/  UIADD3 UR4, UR4, 0x1, URZ ;  /* 0x0000000104047890 */ /* 0x000fe2000fffe03f */
[----:B------:R-:W-:Y:S01]  /*15b0*/  ISETP.GT.AND P2, PT, R5, 0x1, PT ;  /* 0x000000010500780c */ /* 0x000fe20003f44270 */
[----:B------:R-:W-:Y:S02]  /*15c0*/  VIADD R7, R7, 0x1 ;  /* 0x0000000107077836 */ /* 0x000fe40000000000 */
[----:B------:R-:W-:Y:S01]  /*15d0*/  UISETP.NE.AND UP0, UPT, UR4, 0x9, UPT ;  /* 0x000000090400788c */ /* 0x000fe2000bf05270 */
[----:B------:R-:W-:Y:S02]  /*15e0*/  VIADD R5, R5, 0xffffffff ;  /* 0xffffffff05057836 */ /* 0x000fe40000000000 */
[C---:B------:R-:W-:Y:S01]  /*15f0*/  ISETP.NE.AND P1, PT, R7.reuse, 0x9, PT ;  /* 0x000000090700780c */ /* 0x040fe20003f25270 */
[----:B------:R-:W-:Y:S02]  /*1600*/  USEL UR5, URZ, 0x1, UP0 ;  /* 0x000000013f057887 */ /* 0x000fe40008000000 */
[----:B------:R-:W-:Y:S01]  /*1610*/  USEL UR4, UR4, URZ, UP0 ;  /* 0x0000003f04047287 */ /* 0x000fe20008000000 */
[----:B------:R-:W-:Y:S01]  /*1620*/  SEL R7, R7, RZ, P1 ;  /* 0x000000ff07077207 */ /* 0x000fe20000800000 */
[----:B------:R-:W-:-:S02]  /*1630*/  UPLOP3.LUT UP0, UPT, UPT, UPT, UPT, 0x80, 0x0 ;  /* 0x000000000000789c */ /* 0x000fc40003f0f070 */
[----:B------:R-:W-:Y:S01]  /*1640*/  LOP3.LUT R10, R10, UR5, RZ, 0x3c, !PT ;  /* 0x000000050a0a7c12 */ /* 0x000fe2000f8e3cff */
[----:B------:R-:W-:Y:S08]  /*1650*/  @P2 BRA `(.L_x_23) ;  /* 0xfffffff800e02947 */ /* 0x000ff0000383ffff */
.L_x_18:
[----:B------:R-:W-:Y:S02]  /*1660*/  WARPGROUP.DEPBAR.LE gsb0, 0x0 ;  /* 0x00008000000079c5 */ /* 0x000fe40000010000 */
[----:B------:R-:W-:Y:S05]  /*1670*/  @!P0 BRA `(.L_x_24) ;  /* 0x0000000000548947 */ /* 0x000fea0003800000 */
[----:B------:R-:W-:-:S04]  /*1680*/  LOP3.LUT R5, R3, 0x1, RZ, 0xfc, !PT ;  /* 0x0000000103057812 */ /* 0x000fc800078efcff */
[----:B------:R-:W-:-:S13]  /*1690*/  ISETP.NE.AND P0, PT, R5, 0x3, PT ;  /* 0x000000030500780c */ /* 0x000fda0003f05270 */
[----:B------:R-:W-:Y:S05]  /*16a0*/  @!P0 BRA `(.L_x_25) ;  /* 0x0000000000048947 */ /* 0x000fea0003800000 */
[----:B------:R-:W-:Y:S01]  /*16b0*/  BPT.TRAP 0x1 ;  /* 0x000000040000795c */ /* 0x000fe20000300000 */
.L_x_25:
[----:B------:R-:W-:Y:S01]  /*16c0*/  ISETP.NE.AND P0, PT, R4, RZ, PT ;  /* 0x000000ff0400720c */ /* 0x000fe20003f05270 */
[----:B------:R-:W-:Y:S01]  /*16d0*/  BSSY B0, `(.L_x_26) ;  /* 0x000000d000007945 */ /* 0x000fe20003800000 */
[----:B------:R-:W-:-:S11]  /*16e0*/  ISETP.GT.U32.AND P1, PT, R3, 0x1, PT ;  /* 0x000000010300780c */ /* 0x000fd60003f24070 */
[----:B------:R-:W-:Y:S05]  /*16f0*/  @!P0 BRA `(.L_x_27) ;  /* 0x0000000000288947 */ /* 0x000fea0003800000 */
[----:B------:R-:W0:Y:S01]  /*1700*/  S2R R8, SR_CgaCtaId ;  /* 0x0000000000087919 */ /* 0x000e220000008800 */
[----:B------:R-:W-:Y:S01]  /*1710*/  IMAD.WIDE.U32 R4, R6, 0x38e38e39, RZ ;  /* 0x38e38e3906047825 */ /* 0x000fe200078e00ff */
[----:B------:R-:W-:-:S04]  /*1720*/  MOV R3, 0x400 ;  /* 0x0000040000037802 */ /* 0x000fc80000000f00 */
[----:B------:R-:W-:-:S05]  /*1730*/  SHF.R.U32.HI R5, RZ, 0x1, R5 ;  /* 0x00000001ff057819 */ /* 0x000fca0000011605 */
[----:B------:R-:W-:Y:S01]  /*1740*/  IMAD R6, R5, -0x9, R6 ;  /* 0xfffffff705067824 */ /* 0x000fe200078e0206 */
[----:B0-----:R-:W-:-:S05]  /*1750*/  LEA R3, R8, R3, 0x18 ;  /* 0x0000000308037211 */ /* 0x001fca00078ec0ff */
[----:B------:R-:W-:-:S04]  /*1760*/  IMAD R6, R6, 0x8, R3 ;  /* 0x0000000806067824 */ /* 0x000fc800078e0203 */
[----:B------:R-:W-:-:S05]  /*1770*/  VIADD R3, R6, 0x36048 ;  /* 0x0003604806037836 */ /* 0x000fca0000000000 */
[----:B------:R-:W-:-:S04]  /*1780*/  PRMT R3, R2, 0x654, R3 ;  /* 0x0000065402037816 */ /* 0x000fc80000000003 */
[----:B------:R0:W-:Y:S03]  /*1790*/  SYNCS.ARRIVE.TRANS64.RED.A1T0 RZ, [R3+URZ], RZ ;  /* 0x000000ff03ff79a7 */ /* 0x0001e6000810043f */
.L_x_27:
[----:B------:R-:W-:Y:S05]  /*17a0*/  BSYNC B0 ;  /* 0x0000000000007941 */ /* 0x000fea0003800000 */
.L_x_26:
[----:B------:R-:W-:Y:S05]  /*17b0*/  @P1 BRA `(.L_x_24) ;  /* 0x0000000000041947 */ /* 0x000fea0003800000 */
[----:B------:R-:W-:Y:S01]  /*17c0*/  BPT.TRAP 0x1 ;  /* 0x000000040000795c */ /* 0x000fe20000300000 */
.L_x_24:
[----:B------:R-:W0:Y:S01]  /*17d0*/  S2R R2, SR_TID.X ;  /* 0x0000000000027919 */ /* 0x000e220000002100 */
[----:B------:R-:W-:Y:S01]  /*17e0*/  ULDC.64 UR4, c[0x0][0x280] ;  /* 0x0000a00000047ab9 */ /* 0x000fe20000000a00 */
[----:B------:R-:W1:Y:S01]  /*17f0*/  S2R R4, SR_CTAID.Y ;  /* 0x0000000000047919 */ /* 0x000e620000002600 */
[----:B------:R-:W2:Y:S01]  /*1800*/  S2R R9, SR_CTAID.X ;  /* 0x0000000000097919 */ /* 0x000ea20000002500 */
[----:B0-----:R-:W-:-:S04]  /*1810*/  SHF.R.S32.HI R3, RZ, 0x1f, R2 ;  /* 0x0000001fff037819 */ /* 0x001fc80000011402 */
[----:B------:R-:W-:Y:S01]  /*1820*/  LEA.HI R3, R3, R2, RZ, 0x7 ;  /* 0x0000000203037211 */ /* 0x000fe200078f38ff */
[----:B-1----:R-:W-:-:S03]  /*1830*/  IMAD.SHL.U32 R4, R4, 0x40, RZ ;  /* 0x0000004004047824 */ /* 0x002fc600078e00ff */
[----:B------:R-:W-:Y:S01]  /*1840*/  LOP3.LUT R3, R3, 0xffffff80, RZ, 0xc0, !PT ;  /* 0xffffff8003037812 */ /* 0x000fe200078ec0ff */
[----:B--2---:R-:W-:Y:S01]  /*1850*/  IMAD.SHL.U32 R8, R9, 0x80, RZ ;  /* 0x0000008009087824 */ /* 0x004fe200078e00ff */
[----:B------:R-:W-:-:S03]  /*1860*/  ISETP.GE.AND P0, PT, R4, UR5, PT ;  /* 0x0000000504007c0c */ /* 0x000fc6000bf06270 */
[----:B------:R-:W-:Y:S01]  /*1870*/  IMAD.IADD R10, R2, 0x1, -R3 ;  /* 0x00000001020a7824 */ /* 0x000fe200078e0a03 */
[----:B------:R-:W-:-:S04]  /*1880*/  ISETP.GE.OR P0, PT, R8, UR4, P0 ;  /* 0x0000000408007c0c */ /* 0x000fc80008706670 */
[----:B------:R-:W-:-:S04]  /*1890*/  SHF.R.S32.HI R7, RZ, 0x1f, R10 ;  /* 0x0000001fff077819 */ /* 0x000fc8000001140a */
[----:B------:R-:W-:-:S04]  /*18a0*/  LEA.HI R2, R7, R10, RZ, 0x2 ;  /* 0x0000000a07027211 */ /* 0x000fc800078f10ff */
[--C-:B------:R-:W-:Y:S02]  /*18b0*/  SHF.R.S32.HI R16, RZ, 0x2, R2.reuse ;  /* 0x00000002ff107819 */ /* 0x100fe40000011402 */
[----:B------:R-:W-:-:S04]  /*18c0*/  SHF.R.S32.HI R3, RZ, 0x1f, R2 ;  /* 0x0000001fff037819 */ /* 0x000fc80000011402 */
[----:B------:R-:W-:-:S04]  /*18d0*/  LEA.HI R3, R3, R16, RZ, 0x3 ;  /* 0x0000001003037211 */ /* 0x000fc800078f18ff */
[----:B------:R-:W-:Y:S01]  /*18e0*/  LOP3.LUT R17, R3, 0xfffffff8, RZ, 0xc0, !PT ;  /* 0xfffffff803117812 */ /* 0x000fe200078ec0ff */
[----:B------:R-:W-:Y:S06]  /*18f0*/  @P0 EXIT ;  /* 0x000000000000094d */ /* 0x000fec0003800000 */
[----:B------:R-:W-:Y:S01]  /*1900*/  LOP3.LUT R5, R2, 0x7ffffffc, RZ, 0xc0, !PT ;  /* 0x7ffffffc02057812 */ /* 0x000fe200078ec0ff */
[----:B------:R-:W-:Y:S01]  /*1910*/  IMAD.IADD R16, R16, 0x1, -R17 ;  /* 0x0000000110107824 */ /* 0x000fe200078e0a11 */
[----:B------:R-:W0:Y:S01]  /*1920*/  LDC.64 R2, c[0x0][0x5d0] ;  /* 0x00017400ff027b82 */ /* 0x000e220000000a00 */
[----:B------:R-:W-:Y:S02]  /*1930*/  LEA.HI R6, R7, R10, RZ, 0x5 ;  /* 0x0000000a07067211 */ /* 0x000fe400078f28ff */
[----:B------:R-:W-:Y:S01]  /*1940*/  IMAD.IADD R5, R10, 0x1, -R5 ;  /* 0x000000010a057824 */ /* 0x000fe200078e0a05 */
[----:B------:R-:W-:Y:S02]  /*1950*/  SHF.R.S32.HI R17, RZ, 0x1f, R16 ;  /* 0x0000001fff117819 */ /* 0x000fe40000011410 */
[----:B------:R-:W-:Y:S01]  /*1960*/  SHF.R.S32.HI R11, RZ, 0x5, R6 ;  /* 0x00000005ff0b7819 */ /* 0x000fe20000011406 */
[----:B------:R-:W-:Y:S01]  /*1970*/  IMAD.SHL.U32 R5, R5, 0x2, RZ ;  /* 0x0000000205057824 */ /* 0x000fe200078e00ff */
[----:B----45:R-:W-:Y:S01]  /*1980*/  FSETP.NEU.AND P1, PT, R14, RZ, PT ;  /* 0x000000ff0e00720b */ /* 0x030fe20003f2d000 */
[----:B------:R-:W-:-:S03]  /*1990*/  IMAD.WIDE R6, R9, 0x80, R16 ;  /* 0x0000008009067825 */ /* 0x000fc600078e0210 */
[----:B------:R-:W-:Y:S01]  /*19a0*/  SHF.R.S32.HI R9, RZ, 0x1f, R5 ;  /* 0x0000001fff097819 */ /* 0x000fe20000011405 */
[C---:B------:R-:W-:Y:S01]  /*19b0*/  IMAD R13, R11.reuse, -0x10, -R8 ;  /* 0xfffffff00b0d7824 */ /* 0x040fe200078e0a08 */
[C---:B------:R-:W-:Y:S01]  /*19c0*/  IADD3 R8, P0, R4.reuse, R5, RZ ;  /* 0x0000000504087210 */ /* 0x040fe20007f1e0ff */
[----:B------:R-:W-:Y:S01]  /*19d0*/  IMAD.WIDE R6, R11, 0x10, R6 ;  /* 0x000000100b067825 */ /* 0x000fe200078e0206 */
[----:B---3--:R-:W-:Y:S02]  /*19e0*/  IADD3 R15, -R5, UR5, -R4 ;  /* 0x00000005050f7c10 */ /* 0x008fe4000fffe904 */
[----:B------:R-:W-:Y:S02]  /*19f0*/  LEA.HI.X.SX32 R9, R4, R9, 0x1, P0 ;  /* 0x0000000904097211 */ /* 0x000fe400000f0eff */
[----:B------:R-:W-:Y:S02]  /*1a00*/  IADD3 R16, R13, UR4, -R16 ;  /* 0x000000040d107c10 */ /* 0x000fe4000fffe810 */
[----:B------:R-:W-:Y:S01]  /*1a10*/  ISETP.GT.AND P4, PT, R15, RZ, PT ;  /* 0x000000ff0f00720c */ /* 0x000fe20003f84270 */
[-C--:B0-----:R-:W-:Y:S01]  /*1a20*/  IMAD R4, R7, R2.reuse, RZ ;  /* 0x0000000207047224 */ /* 0x081fe200078e02ff */
[----:B------:R-:W-:Y:S01]  /*1a30*/  SHF.L.U64.HI R19, R2, 0x3, R3 ;  /* 0x0000000302137819 */ /* 0x000fe20000010203 */
[----:B------:R-:W-:Y:S01]  /*1a40*/  IMAD.WIDE.U32 R10, R6, R2, R8 ;  /* 0x00000002060a7225 */ /* 0x000fe200078e0008 */
[----:B------:R-:W-:-:S02]  /*1a50*/  P2R R5, PR, RZ, 0x10 ;  /* 0x00000010ff057803 */ /* 0x000fc40000000000 */
[----:B------:R-:W-:Y:S01]  /*1a60*/  ISETP.GT.AND P0, PT, R16, RZ, P4 ;  /* 0x000000ff1000720c */ /* 0x000fe20002704270 */
[----:B------:R-:W-:Y:S01]  /*1a70*/  IMAD R13, R6, R3, R4 ;  /* 0x00000003060d7224 */ /* 0x000fe200078e0204 */
[C---:B------:R-:W-:Y:S01]  /*1a80*/  SHF.L.U64.HI R18, R2.reuse, 0x6, R3 ;  /* 0x0000000602127819 */ /* 0x040fe20000010203 */
[C---:B------:R-:W-:Y:S02]  /*1a90*/  IMAD.SHL.U32 R20, R2.reuse, 0x8, RZ ;  /* 0x0000000802147824 */ /* 0x040fe400078e00ff */
[----:B------:R-:W-:Y:S02]  /*1aa0*/  IMAD.SHL.U32 R17, R2, 0x40, RZ ;  /* 0x0000004002117824 */ /* 0x000fe400078e00ff */
[----:B------:R-:W-:Y:S01]  /*1ab0*/  IMAD.IADD R13, R11, 0x1, R13 ;  /* 0x000000010b0d7824 */ /* 0x000fe200078e020d */
[----:B------:R-:W-:Y:S06]  /*1ac0*/  @!P1 BRA `(.L_x_28) ;  /* 0x00000030008c9947 */ /* 0x000fec0003800000 */
[----:B------:R-:W-:Y:S01]  /*1ad0*/  ULDC.64 UR6, c[0x0][0x5b0] ;  /* 0x00016c0000067ab9 */ /* 0x000fe20000000a00 */
[----:B------:R-:W-:Y:S01]  /*1ae0*/  ULDC.64 UR8, c[0x0][0x5a8] ;  /* 0x00016a0000087ab9 */ /* 0x000fe20000000a00 */
[----:B------:R-:W-:Y:S01]  /*1af0*/  IMAD R21, R7, UR6, RZ ;  /* 0x0000000607157c24 */ /* 0x000fe2000f8e02ff */
[----:B------:R-:W-:Y:S01]  /*1b00*/  ULDC.64 UR4, c[0x0][0x5c8] ;  /* 0x0001720000047ab9 */ /* 0x000fe20000000a00 */
[----:B------:R-:W-:-:S04]  /*1b10*/  IMAD.WIDE.U32 R2, R6, UR6, R8 ;  /* 0x0000000606027c25 */ /* 0x000fc8000f8e0008 */
[----:B------:R-:W-:Y:S01]  /*1b20*/  IMAD R21, R6, UR7, R21 ;  /* 0x0000000706157c24 */ /* 0x000fe2000f8e0215 */
[----:B------:R-:W-:-:S03]  /*1b30*/  LEA R4, P1, R2, UR8, 0x1 ;  /* 0x0000000802047c11 */ /* 0x000fc6000f8208ff */
[----:B------:R-:W-:-:S05]  /*1b40*/  IMAD.IADD R3, R3, 0x1, R21 ;  /* 0x0000000103037824 */ /* 0x000fca00078e0215 */
[----:B------:R-:W-:-:S05]  /*1b50*/  LEA.HI.X R5, R2, UR9, R3, 0x1, P1 ;  /* 0x0000000902057c11 */ /* 0x000fca00088f0c03 */
[----:B------:R-:W2:Y:S01]  /*1b60*/  @P0 LDG.E.LTC128B.U16 R22, desc[UR12][R4.64] ;  /* 0x0000000c04160981 */ /* 0x000ea2000c1e1520 */
[----:B------:R-:W-:Y:S01]  /*1b70*/  ISETP.GT.AND P3, PT, R15, 0x1, PT ;  /* 0x000000010f00780c */ /* 0x000fe20003f64270 */
[----:B------:R-:W-:Y:S01]  /*1b80*/  BSSY B0, `(.L_x_29) ;  /* 0x000000c000007945 */ /* 0x000fe20003800000 */
[----:B------:R-:W-:Y:S02]  /*1b90*/  LEA R2, P2, R10, UR4, 0x1 ;  /* 0x000000040a027c11 */ /* 0x000fe4000f8408ff */
[----:B------:R-:W-:Y:S01]  /*1ba0*/  ISETP.GT.AND P1, PT, R16, RZ, P3 ;  /* 0x000000ff1000720c */ /* 0x000fe20001f24270 */
[----:B--2---:R-:W-:-:S04]  /*1bb0*/  IMAD.U32 R3, R22, 0x10000, RZ ;  /* 0x0001000016037824 */ /* 0x004fc800078e00ff */
[----:B------:R-:W-:-:S04]  /*1bc0*/  FMUL R3, R3, R14 ;  /* 0x0000000e03037220 */ /* 0x000fc80000400000 */
[----:B------:R-:W-:-:S05]  /*1bd0*/  FFMA R3, R56, R0, R3 ;  /* 0x0000000038037223 */ /* 0x000fca0000000003 */
[----:B------:R-:W-:Y:S02]  /*1be0*/  F2FP.BF16.F32.PACK_AB R11, RZ, R3 ;  /* 0x00000003ff0b723e */ /* 0x000fe400000010ff */
[----:B------:R-:W-:Y:S02]  /*1bf0*/  P2R R3, PR, RZ, 0x8 ;  /* 0x00000008ff037803 */ /* 0x000fe40000000000 */
[----:B------:R-:W-:-:S05]  /*1c00*/  LEA.HI.X R3, R10, UR5, R13, 0x1, P2 ;  /* 0x000000050a037c11 */ /* 0x000fca00090f0c0d */
[----:B------:R0:W-:Y:S01]  /*1c10*/  @P0 STG.E.U16 desc[UR12][R2.64], R11 ;  /* 0x0000000b02000986 */ /* 0x0001e2000c10150c */
[----:B------:R-:W-:Y:S05]  /*1c20*/  @!P1 BRA `(.L_x_30) ;  /* 0x0000000000049947 */ /* 0x000fea0003800000 */
[----:B------:R1:W5:Y:S02]  /*1c30*/  LDG.E.LTC128B.U16 R22, desc[UR12][R4.64+0x2] ;  /* 0x0000020c04167981 */ /* 0x000364000c1e1520 */
.L_x_30:
[----:B------:R-:W-:Y:S05]  /*1c40*/  BSYNC B0 ;  /* 0x0000000000007941 */ /* 0x000fea0003800000 */
.L_x_29:
[----:B------:R-:W-:Y:S01]  /*1c50*/  USHF.L.U32 UR4, UR6, 0x3, URZ ;  /* 0x0000000306047899 */ /* 0x000fe2000800063f */
[----:B-----5:R-:W-:Y:S01]  /*1c60*/  IMAD.U32 R13, R22, 0x10000, RZ ;  /* 0x00010000160d7824 */ /* 0x020fe200078e00ff */
[----:B------:R-:W-:Y:S01]  /*1c70*/  USHF.L.U64.HI UR5, UR6, 0x3, UR7 ;  /* 0x0000000306057899 */ /* 0x000fe20008010207 */
[----:B------:R-:W-:Y:S02]  /*1c80*/  ISETP.GT.AND P0, PT, R16, 0x8, P4 ;  /* 0x000000081000780c */ /* 0x000fe40002704270 */
[----:B------:R-:W-:Y:S01]  /*1c90*/  FMUL R56, R13, R14 ;  /* 0x0000000e0d387220 */ /* 0x000fe20000400000 */
[----:B------:R-:W-:Y:S02]  /*1ca0*/  IMAD.U32 R10, RZ, RZ, UR4 ;  /* 0x00000004ff0a7e24 */ /* 0x000fe4000f8e00ff */
[----:B0-----:R-:W-:Y:S02]  /*1cb0*/  IMAD.U32 R11, RZ, RZ, UR5 ;  /* 0x00000005ff0b7e24 */ /* 0x001fe4000f8e00ff */
[----:B------:R-:W-:Y:S01]  /*1cc0*/  FFMA R56, R57, R0, R56 ;  /* 0x0000000039387223 */ /* 0x000fe20000000038 */
[----:B------:R-:W-:-:S04]  /*1cd0*/  IMAD.WIDE.U32 R12, R6, UR6, R10 ;  /* 0x00000006060c7c25 */ /* 0x000fc8000f8e000a */
[----:B------:R-:W-:Y:S02]  /*1ce0*/  F2FP.BF16.F32.PACK_AB R57, RZ, R56 ;  /* 0x00000038ff39723e */ /* 0x000fe400000010ff */
[----:B------:R-:W-:-:S03]  /*1cf0*/  IADD3 R23, P2, R8, R12, RZ ;  /* 0x0000000c08177210 */ /* 0x000fc60007f5e0ff */
[----:B------:R0:W-:Y:S01]  /*1d00*/  @P1 STG.E.U16 desc[UR12][R2.64+0x2], R57 ;  /* 0x0000023902001986 */ /* 0x0001e2000c10150c */
[----:B------:R-:W-:Y:S02]  /*1d10*/  IADD3.X R56, R9, R21, R13, P2, !PT ;  /* 0x0000001509387210 */ /* 0x000fe400017fe40d */
[----:B------:R-:W-:-:S04]  /*1d20*/  LEA R12, P2, R23, UR8, 0x1 ;  /* 0x00000008170c7c11 */ /* 0x000fc8000f8408ff */
[----:B------:R-:W-:-:S05]  /*1d30*/  LEA.HI.X R13, R23, UR9, R56, 0x1, P2 ;  /* 0x00000009170d7c11 */ /* 0x000fca00090f0c38 */
[----:B------:R-:W2:Y:S01]  /*1d40*/  @P0 LDG.E.LTC128B.U16 R22, desc[UR12][R12.64] ;  /* 0x0000000c0c160981 */ /* 0x000ea2000c1e1520 */
[C---:B------:R-:W-:Y:S01]  /*1d50*/  IMAD.SHL.U32 R23, R20.reuse, 0x2, RZ ;  /* 0x0000000214177824 */ /* 0x040fe200078e00ff */
[----:B------:R-:W-:Y:S01]  /*1d60*/  SHF.L.U64.HI R19, R20, 0x1, R19 ;  /* 0x0000000114137819 */ /* 0x000fe20000010213 */
[----:B------:R-:W-:Y:S01]  /*1d70*/  BSSY B0, `(.L_x_31) ;  /* 0x000000b000007945 */ /* 0x000fe20003800000 */
[----:B------:R-:W-:Y:S02]  /*1d80*/  ISETP.GT.AND P1, PT, R16, 0x8, P3 ;  /* 0x000000081000780c */ /* 0x000fe40001f24270 */
[----:B------:R-:W-:Y:S01]  /*1d90*/  IADD3 R20, P2, R23, R2, RZ ;  /* 0x0000000217147210 */ /* 0x000fe20007f5e0ff */
[----:B--2---:R-:W-:-:S04]  /*1da0*/  IMAD.U32 R21, R22, 0x10000, RZ ;  /* 0x0001000016157824 */ /* 0x004fc800078e00ff */
[----:B------:R-:W-:-:S04]  /*1db0*/  FMUL R21, R21, R14 ;  /* 0x0000000e15157220 */ /* 0x000fc80000400000 */
[----:B------:R-:W-:-:S05]  /*1dc0*/  FFMA R21, R58, R0, R21 ;  /* 0x000000003a157223 */ /* 0x000fca0000000015 */
[----:B------:R-:W-:Y:S01]  /*1dd0*/  F2FP.BF16.F32.PACK_AB R56, RZ, R21 ;  /* 0x00000015ff38723e */ /* 0x000fe200000010ff */
[----:B------:R-:W-:-:S05]  /*1de0*/  IMAD.X R21, R19, 0x1, R3, P2 ;  /* 0x0000000113157824 */ /* 0x000fca00010e0603 */
[----:B------:R0:W-:Y:S01]  /*1df0*/  @P0 STG.E.U16 desc[UR12][R20.64], R56 ;  /* 0x0000003814000986 */ /* 0x0001e2000c10150c */
[----:B------:R-:W-:Y:S05]  /*1e00*/  @!P1 BRA `(.L_x_32) ;  /* 0x0000000000049947 */ /* 0x000fea0003800000 */
[----:B------:R2:W5:Y:S02]  /*1e10*/  LDG.E.LTC128B.U16 R22, desc[UR12][R12.64+0x2] ;  /* 0x0000020c0c167981 */ /* 0x000564000c1e1520 */
.L_x_32:
[----:B------:R-:W-:Y:S05]  /*1e20*/  BSYNC B0 ;  /* 0x0000000000007941 */ /* 0x000fea0003800000 */
.L_x_31:
[----:B0----5:R-:W-:Y:S01]  /*1e30*/  IMAD.U32 R57, R22, 0x10000, RZ ;  /* 0x0001000016397824 */ /* 0x021fe200078e00ff */
[----:B------:R-:W-:Y:S01]  /*1e40*/  ISETP.GT.AND P3, PT, R15, 0x8, PT ;  /* 0x000000080f00780c */ /* 0x000fe20003f64270 */
[----:B------:R-:W-:Y:S02]  /*1e50*/  BSSY B0, `(.L_x_33) ;  /* 0x0000009000007945 */ /* 0x000fe40003800000 */
[----:B------:R-:W-:Y:S01]  /*1e60*/  FMUL R56, R57, R14 ;  /* 0x0000000e39387220 */ /* 0x000fe20000400000 */
[----:B------:R-:W-:Y:S02]  /*1e70*/  ISETP.GT.AND P0, PT, R16, RZ, P3 ;  /* 0x000000ff1000720c */ /* 0x000fe40001f04270 */
[----:B------:R-:W-:Y:S01]  /*1e80*/  P2R R57, PR, RZ, 0x8 ;  /* 0x00000008ff397803 */ /* 0x000fe20000000000 */
[----:B------:R-:W-:-:S05]  /*1e90*/  FFMA R56, R59, R0, R56 ;  /* 0x000000003b387223 */ /* 0x000fca0000000038 */
[----:B------:R-:W-:-:S05]  /*1ea0*/  F2FP.BF16.F32.PACK_AB R56, RZ, R56 ;  /* 0x00000038ff38723e */ /* 0x000fca00000010ff */
[----:B------:R0:W-:Y:S01]  /*1eb0*/  @P1 STG.E.U16 desc[UR12][R20.64+0x2], R56 ;  /* 0x0000023814001986 */ /* 0x0001e2000c10150c */
[----:B------:R-:W-:Y:S05]  /*1ec0*/  @!P0 BRA `(.L_x_34) ;  /* 0x0000000000048947 */ /* 0x000fea0003800000 */
[----:B------:R3:W5:Y:S02]  /*1ed0*/  LDG.E.LTC128B.U16 R22, desc[UR12][R4.64+0x10] ;  /* 0x0000100c04167981 */ /* 0x000764000c1e1520 */
.L_x_34:
[----:B------:R-:W-:Y:S05]  /*1ee0*/  BSYNC B0 ;  /* 0x0000000000007941 */ /* 0x000fea0003800000 */
.L_x_33:
[----:B-----5:R-:W-:Y:S01]  /*1ef0*/  IMAD.U32 R57, R22, 0x10000, RZ ;  /* 0x0001000016397824 */ /* 0x020fe200078e00ff */
[----:B------:R-:W-:Y:S01]  /*1f00*/  ISETP.GT.AND P2, PT, R15, 0x9, PT ;  /* 0x000000090f00780c */ /* 0x000fe20003f44270 */
[----:B------:R-:W-:Y:S02]  /*1f10*/  BSSY B0, `(.L_x_35) ;  /* 0x0000009000007945 */ /* 0x000fe40003800000 */
[----:B------:R-:W-:Y:S01]  /*1f20*/  FMUL R57, R57, R14 ;  /* 0x0000000e39397220 */ /* 0x000fe20000400000 */
[----:B------:R-:W-:Y:S02]  /*1f30*/  ISETP.GT.AND P1, PT, R16, RZ, P2 ;  /* 0x000000ff1000720c */ /* 0x000fe40001724270 */
[----:B0-----:R-:W-:Y:S01]  /*1f40*/  P2R R56, PR, RZ, 0x4 ;  /* 0x00000004ff387803 */ /* 0x001fe20000000000 */
[----:B------:R-:W-:-:S05]  /*1f50*/  FFMA R57, R60, R0, R57 ;  /* 0x000000003c397223 */ /* 0x000fca0000000039 */
[----:B------:R-:W-:-:S05]  /*1f60*/  F2FP.BF16.F32.PACK_AB R57, RZ, R57 ;  /* 0x00000039ff39723e */ /* 0x000fca00000010ff */
[----:B------:R0:W-:Y:S01]  /*1f70*/  @P0 STG.E.U16 desc[UR12][R2.64+0x10], R57 ;  /* 0x0000103902000986 */ /* 0x0001e2000c10150c */
[----:B------:R-:W-:Y:S05]  /*1f80*/  @!P1 BRA `(.L_x_36) ;  /* 0x0000000000049947 */ /* 0x000fea0003800000 */
[----:B------:R4:W5:Y:S02]  /*1f90*/  LDG.E.LTC128B.U16 R22, desc[UR12][R4.64+0x12] ;  /* 0x0000120c04167981 */ /* 0x000964000c1e1520 */
.L_x_36:
[----:B------:R-:W-:Y:S05]  /*1fa0*/  BSYNC B0 ;  /* 0x0000000000007941 */ /* 0x000fea0003800000 */
.L_x_35:
[----:B0----5:R-:W-:Y:S01]  /*1fb0*/  IMAD.U32 R57, R22, 0x10000, RZ ;  /* 0x0001000016397824 */ /* 0x021fe200078e00ff */
[----:B------:R-:W-:Y:S01]  /*1fc0*/  ISETP.GT.AND P0, PT, R16, 0x8, P3 ;  /* 0x000000081000780c */ /* 0x000fe20001f04270 */
[----:B------:R-:W-:Y:S02]  /*1fd0*/  BSSY B0, `(.L_x_37) ;  /* 0x0000007000007945 */ /* 0x000fe40003800000 */
[----:B------:R-:W-:-:S04]  /*1fe0*/  FMUL R56, R57, R14 ;  /* 0x0000000e39387220 */ /* 0x000fc80000400000 */
[----:B------:R-:W-:-:S05]  /*1ff0*/  FFMA R56, R61, R0, R56 ;  /* 0x000000003d387223 */ /* 0x000fca0000000038 */
[----:B------:R-:W-:-:S05]  /*2000*/  F2FP.BF16.F32.PACK_AB R56, RZ, R56 ;  /* 0x00000038ff38723e */ /* 0x000fca00000010ff */
[----:B------:R0:W-:Y:S01]  /*2010*/  @P1 STG.E.U16 desc[UR12][R2.64+0x12], R56 ;  /* 0x0000123802001986 */ /* 0x0001e2000c10150c */
[----:B------:R-:W-:Y:S05]  /*2020*/  @!P0 BRA `(.L_x_38) ;  /* 0x0000000000048947 */ /* 0x000fea0003800000 */
[----:B------:R0:W5:Y:S02]  /*2030*/  LDG.E.LTC128B.U16 R22, desc[UR12][R12.64+0x10] ;  /* 0x0000100c0c167981 */ /* 0x000164000c1e1520 */
.L_x_38:
[----:B------:R-:W-:Y:S05]  /*2040*/  BSYNC B0 ;  /* 0x0000000000007941 */ /* 0x000fea0003800000 */
.L_x_37:
[----:B-----5:R-:W-:Y:S01]  /*2050*/  IMAD.U32 R57, R22, 0x10000, RZ ;  /* 0x0001000016397824 */ /* 0x020fe200078e00ff */
        /* <DEDUP_REMOVED lines=8> */
.L_x_40:
[----:B------:R-:W-:Y:S05]  /*20e0*/  BSYNC B0 ;  /* 0x0000000000007941 */ /* 0x000fea0003800000 */
.L_x_39:
[----:B-----5:R-:W-:Y:S01]  /*20f0*/  IMAD.U32 R59, R22, 0x10000, RZ ;  /* 0x00010000163b7824 */ /* 0x020fe200078e00ff */
[----:B------:R-:W-:Y:S01]  /*2100*/  ISETP.GT.AND P3, PT, R15, 0x10, PT ;  /* 0x000000100f00780c */ /* 0x000fe20003f64270 */
[C---:B0-----:R-:W-:Y:S01]  /*2110*/  IMAD.SHL.U32 R57, R17.reuse, 0x2, RZ ;  /* 0x0000000211397824 */ /* 0x041fe200078e00ff */
[----:B------:R-:W-:Y:S01]  /*2120*/  SHF.L.U64.HI R17, R17, 0x1, R18 ;  /* 0x0000000111117819 */ /* 0x000fe20000010212 */
[----:B------:R-:W-:Y:S01]  /*2130*/  FMUL R56, R59, R14 ;  /* 0x0000000e3b387220 */ /* 0x000fe20000400000 */
[----:B------:R-:W-:Y:S02]  /*2140*/  BSSY B0, `(.L_x_41) ;  /* 0x000000a000007945 */ /* 0x000fe40003800000 */
[----:B------:R-:W-:Y:S01]  /*2150*/  IADD3 R18, P0, P2, R57, R2, R23 ;  /* 0x0000000239127210 */ /* 0x000fe20007a1e017 */
[----:B------:R-:W-:Y:S01]  /*2160*/  FFMA R56, R63, R0, R56 ;  /* 0x000000003f387223 */ /* 0x000fe20000000038 */
[----:B------:R-:W-:Y:S02]  /*2170*/  P2R R23, PR, RZ, 0x8 ;  /* 0x00000008ff177803 */ /* 0x000fe40000000000 */
[----:B------:R-:W-:-:S02]  /*2180*/  IADD3.X R19, R17, R3, R19, P0, P2 ;  /* 0x0000000311137210 */ /* 0x000fc400007e4413 */
[----:B------:R-:W-:Y:S02]  /*2190*/  F2FP.BF16.F32.PACK_AB R56, RZ, R56 ;  /* 0x00000038ff38723e */ /* 0x000fe400000010ff */
[----:B------:R-:W-:-:S03]  /*21a0*/  ISETP.GT.AND P0, PT, R16, RZ, P3 ;  /* 0x000000ff1000720c */ /* 0x000fc60001f04270 */
[----:B------:R0:W-:Y:S10]  /*21b0*/  @P1 STG.E.U16 desc[UR12][R20.64+0x12], R56 ;  /* 0x0000123814001986 */ /* 0x0001f4000c10150c */
[----:B------:R-:W-:Y:S05]  /*21c0*/  @!P0 BRA `(.L_x_42) ;  /* 0x0000000000048947 */ /* 0x000fea0003800000 */
[----:B------:R0:W5:Y:S02]  /*21d0*/  LDG.E.LTC128B.U16 R22, desc[UR12][R4.64+0x20] ;  /* 0x0000200c04167981 */ /* 0x000164000c1e1520 */
.L_x_42:
[----:B------:R-:W-:Y:S05]  /*21e0*/  BSYNC B0 ;  /* 0x0000000000007941 */ /* 0x000fea0003800000 */
.L_x_41:
[----:B-----5:R-:W-:Y:S01]  /*21f0*/  IMAD.U32 R23, R22, 0x10000, RZ ;  /* 0x0001000016177824 */ /* 0x020fe200078e00ff */
[----:B------:R-:W-:Y:S01]  /*2200*/  ISETP.GT.AND P1, PT, R15, 0x11, PT ;  /* 0x000000110f00780c */ /* 0x000fe20003f24270 */
[----:B------:R-:W-:Y:S02]  /*2210*/  BSSY B0, `(.L_x_43) ;  /* 0x0000009000007945 */ /* 0x000fe40003800000 */
[----:B------:R-:W-:-:S04]  /*2220*/  FMUL R23, R23, R14 ;  /* 0x0000000e17177220 */ /* 0x000fc80000400000 */
[----:B------:R-:W-:-:S05]  /*2230*/  FFMA R23, R64, R0, R23 ;  /* 0x0000000040177223 */ /* 0x000fca0000000017 */
[----:B------:R-:W-:-:S05]  /*2240*/  F2FP.BF16.F32.PACK_AB R23, RZ, R23 ;  /* 0x00000017ff17723e */ /* 0x000fca00000010ff */
[----:B------:R1:W-:Y:S01]  /*2250*/  @P0 STG.E.U16 desc[UR12][R2.64+0x20], R23 ;  /* 0x0000201702000986 */ /* 0x0003e2000c10150c */
[----:B------:R-:W-:Y:S02]  /*2260*/  ISETP.GT.AND P0, PT, R16, RZ, P1 ;  /* 0x000000ff1000720c */ /* 0x000fe40000f04270 */
[----:B-1----:R-:W-:-:S11]  /*2270*/  P2R R23, PR, RZ, 0x2 ;  /* 0x00000002ff177803 */ /* 0x002fd60000000000 */
[----:B------:R-:W-:Y:S05]  /*2280*/  @!P0 BRA `(.L_x_44) ;  /* 0x0000000000048947 */ /* 0x000fea0003800000 */
[----:B------:R1:W5:Y:S02]  /*2290*/  LDG.E.LTC128B.U16 R22, desc[UR12][R4.64+0x22] ;  /* 0x0000220c04167981 */ /* 0x000364000c1e1520 */
.L_x_44:
[----:B------:R-:W-:Y:S05]  /*22a0*/  BSYNC B0 ;  /* 0x0000000000007941 */ /* 0x000fea0003800000 */
.L_x_43:
[----:B-----5:R-:W-:Y:S01]  /*22b0*/  IMAD.U32 R23, R22, 0x10000, RZ ;  /* 0x0001000016177824 */ /* 0x020fe200078e00ff */
[----:B------:R-:W-:Y:S03]  /*22c0*/  BSSY B0, `(.L_x_45) ;  /* 0x0000008000007945 */ /* 0x000fe60003800000 */
[----:B0-----:R-:W-:-:S04]  /*22d0*/  FMUL R56, R23, R14 ;  /* 0x0000000e17387220 */ /* 0x001fc80000400000 */
[----:B------:R-:W-:-:S05]  /*22e0*/  FFMA R56, R65, R0, R56 ;  /* 0x0000000041387223 */ /* 0x000fca0000000038 */
[----:B------:R-:W-:-:S05]  /*22f0*/  F2FP.BF16.F32.PACK_AB R56, RZ, R56 ;  /* 0x00000038ff38723e */ /* 0x000fca00000010ff */
[----:B------:R0:W-:Y:S01]  /*2300*/  @P0 STG.E.U16 desc[UR12][R2.64+0x22], R56 ;  /* 0x0000223802000986 */ /* 0x0001e2000c10150c */
[----:B------:R-:W-:-:S13]  /*2310*/  ISETP.GT.AND P0, PT, R16, 0x8, P3 ;  /* 0x000000081000780c */ /* 0x000fda0001f04270 */
[----:B0-----:R-:W-:Y:S05]  /*2320*/  @!P0 BRA `(.L_x_46) ;  /* 0x0000000000048947 */ /* 0x001fea0003800000 */
[----:B------:R0:W5:Y:S02]  /*2330*/  LDG.E.LTC128B.U16 R22, desc[UR12][R12.64+0x20] ;  /* 0x0000200c0c167981 */ /* 0x000164000c1e1520 */
.L_x_46:
[----:B------:R-:W-:Y:S05]  /*2340*/  BSYNC B0 ;  /* 0x0000000000007941 */ /* 0x000fea0003800000 */
.L_x_45:
[C---:B-----5:R-:W-:Y:S01]  /*2350*/  IMAD.U32 R23, R22.reuse, 0x10000, RZ ;  /* 0x0001000016177824 */ /* 0x060fe200078e00ff */
[----:B------:R-:W-:Y:S01]  /*2360*/  BSSY B0, `(.L_x_47) ;  /* 0x000000c000007945 */ /* 0x000fe20003800000 */
[----:B------:R-:W-:Y:S02]  /*2370*/  PRMT R56, R22, 0x7610, R56 ;  /* 0x0000761016387816 */ /* 0x000fe40000000038 */
[----:B------:R-:W-:-:S04]  /*2380*/  FMUL R23, R23, R14 ;  /* 0x0000000e17177220 */ /* 0x000fc80000400000 */
[----:B------:R-:W-:-:S05]  /*2390*/  FFMA R23, R66, R0, R23 ;  /* 0x0000000042177223 */ /* 0x000fca0000000017 */
[----:B------:R-:W-:-:S04]  /*23a0*/  F2FP.BF16.F32.PACK_AB R23, RZ, R23 ;  /* 0x00000017ff17723e */ /* 0x000fc800000010ff */
[----:B------:R-:W-:-:S05]  /*23b0*/  PRMT R58, R23, 0x7610, R58 ;  /* 0x00007610173a7816 */ /* 0x000fca000000003a */
[----:B------:R0:W-:Y:S01]  /*23c0*/  @P0 STG.E.U16 desc[UR12][R20.64+0x20], R58 ;  /* 0x0000203a14000986 */ /* 0x0001e2000c10150c */
[----:B------:R-:W-:-:S05]  /*23d0*/  IADD3 R59, P0, R6, 0x40, RZ ;  /* 0x00000040063b7810 */ /* 0x000fca0007f1e0ff */
[----:B------:R-:W-:Y:S01]  /*23e0*/  IMAD.X R23, RZ, RZ, R7, P0 ;  /* 0x000000ffff177224 */ /* 0x000fe200000e0607 */
[----:B------:R-:W-:-:S13]  /*23f0*/  ISETP.GT.AND P0, PT, R16, 0x8, P1 ;  /* 0x000000081000780c */ /* 0x000fda0000f04270 */
[----:B0-----:R-:W-:Y:S05]  /*2400*/  @!P0 BRA `(.L_x_48) ;  /* 0x0000000000048947 */ /* 0x001fea0003800000 */
[----:B------:R0:W5:Y:S02]  /*2410*/  LDG.E.LTC128B.U16 R56, desc[UR12][R12.64+0x22] ;  /* 0x0000220c0c387981 */ /* 0x000164000c1e1520 */
.L_x_48:
[----:B------:R-:W-:Y:S05]  /*2420*/  BSYNC B0 ;  /* 0x0000000000007941 */ /* 0x000fea0003800000 */
.L_x_47:
[----:B-----5:R-:W-:Y:S01]  /*2430*/  IMAD.U32 R7, R56, 0x10000, RZ ;  /* 0x0001000038077824 */ /* 0x020fe200078e00ff */
[----:B------:R-:W-:Y:S01]  /*2440*/  ISETP.GT.AND P2, PT, R15, 0x18, PT ;  /* 0x000000180f00780c */ /* 0x000fe20003f44270 */
[----:B------:R-:W-:Y:S01]  /*2450*/  IMAD.WIDE.U32 R10, R59, UR6, R10 ;  /* 0x000000063b0a7c25 */ /* 0x000fe2000f8e000a */
[----:B------:R-:W-:Y:S03]  /*2460*/  BSSY B0, `(.L_x_49) ;  /* 0x0000014000007945 */ /* 0x000fe60003800000 */
[----:B------:R-:W-:-:S04]  /*2470*/  FMUL R6, R7, R14 ;  /* 0x0000000e07067220 */ /* 0x000fc80000400000 */
[----:B------:R-:W-:-:S05]  /*2480*/  FFMA R6, R67, R0, R6 ;  /* 0x0000000043067223 */ /* 0x000fca0000000006 */
[----:B------:R-:W-:Y:S01]  /*2490*/  F2FP.BF16.F32.PACK_AB R7, RZ, R6 ;  /* 0x00000006ff07723e */ /* 0x000fe200000010ff */
[----:B------:R-:W-:Y:S02]  /*24a0*/  IMAD R6, R23, UR6, RZ ;  /* 0x0000000617067c24 */ /* 0x000fe4000f8e02ff */
[----:B------:R-:W-:Y:S01]  /*24b0*/  IMAD.WIDE.U32 R22, R59, UR6, R8 ;  /* 0x000000063b167c25 */ /* 0x000fe2000f8e0008 */
[----:B------:R-:W-:-:S03]  /*24c0*/  PRMT R58, R7, 0x7610, R58 ;  /* 0x00007610073a7816 */ /* 0x000fc6000000003a */
[----:B------:R-:W-:Y:S02]  /*24d0*/  IMAD R61, R59, UR7, R6 ;  /* 0x000000073b3d7c24 */ /* 0x000fe4000f8e0206 */
[----:B------:R0:W-:Y:S01]  /*24e0*/  @P0 STG.E.U16 desc[UR12][R20.64+0x22], R58 ;  /* 0x0000223a14000986 */ /* 0x0001e2000c10150c */
[----:B------:R-:W-:Y:S01]  /*24f0*/  LEA R6, P0, R22, UR8, 0x1 ;  /* 0x0000000816067c11 */ /* 0x000fe2000f8008ff */
[----:B------:R-:W-:-:S05]  /*2500*/  IMAD.IADD R7, R23, 0x1, R61 ;  /* 0x0000000117077824 */ /* 0x000fca00078e023d */
[----:B------:R-:W-:Y:S02]  /*2510*/  LEA.HI.X R7, R22, UR9, R7, 0x1, P0 ;  /* 0x0000000916077c11 */ /* 0x000fe400080f0c07 */
[----:B------:R-:W-:-:S04]  /*2520*/  IADD3 R10, P0, R8, R10, RZ ;  /* 0x0000000a080a7210 */ /* 0x000fc80007f1e0ff */
[----:B------:R-:W-:Y:S02]  /*2530*/  IADD3.X R9, R9, R61, R11, P0, !PT ;  /* 0x0000003d09097210 */ /* 0x000fe400007fe40b */
[----:B------:R-:W-:-:S04]  /*2540*/  LEA R8, P0, R10, UR8, 0x1 ;  /* 0x000000080a087c11 */ /* 0x000fc8000f8008ff */
[----:B------:R-:W-:Y:S02]  /*2550*/  LEA.HI.X R9, R10, UR9, R9, 0x1, P0 ;  /* 0x000000090a097c11 */ /* 0x000fe400080f0c09 */
[----:B------:R-:W-:Y:S02]  /*2560*/  ISETP.GT.AND P0, PT, R16, RZ, P2 ;  /* 0x000000ff1000720c */ /* 0x000fe40001704270 */
[----:B------:R-:W-:-:S11]  /*2570*/  P2R R10, PR, RZ, 0x4 ;  /* 0x00000004ff0a7803 */ /* 0x000fd60000000000 */
[----:B0-----:R-:W-:Y:S05]  /*2580*/  @!P0 BRA `(.L_x_50) ;  /* 0x0000000000048947 */ /* 0x001fea0003800000 */
[----:B------:R0:W5:Y:S02]  /*2590*/  LDG.E.LTC128B.U16 R56, desc[UR12][R4.64+0x30] ;  /* 0x0000300c04387981 */ /* 0x000164000c1e1520 */
.L_x_50:
[----:B------:R-:W-:Y:S05]  /*25a0*/  BSYNC B0 ;  /* 0x0000000000007941 */ /* 0x000fea0003800000 */
.L_x_49:
[----:B-----5:R-:W-:Y:S01]  /*25b0*/  IMAD.U32 R11, R56, 0x10000, RZ ;  /* 0x00010000380b7824 */ /* 0x020fe200078e00ff */
[----:B------:R-:W-:Y:S01]  /*25c0*/  ISETP.GT.AND P1, PT, R15, 0x19, PT ;  /* 0x000000190f00780c */ /* 0x000fe20003f24270 */
[----:B------:R-:W-:Y:S02]  /*25d0*/  BSSY B0, `(.L_x_51) ;  /* 0x0000009000007945 */ /* 0x000fe40003800000 */
[----:B------:R-:W-:Y:S01]  /*25e0*/  FMUL R11, R11, R14 ;  /* 0x0000000e0b0b7220 */ /* 0x000fe20000400000 */
[----:B------:R-:W-:-:S03]  /*25f0*/  P2R R10, PR, RZ, 0x2 ;  /* 0x00000002ff0a7803 */ /* 0x000fc60000000000 */
[----:B------:R-:W-:-:S05]  /*2600*/  FFMA R11, R68, R0, R11 ;  /* 0x00000000440b7223 */ /* 0x000fca000000000b */
[----:B------:R-:W-:-:S05]  /*2610*/  F2FP.BF16.F32.PACK_AB R11, RZ, R11 ;  /* 0x0000000bff0b723e */ /* 0x000fca00000010ff */
[----:B------:R0:W-:Y:S01]  /*2620*/  @P0 STG.E.U16 desc[UR12][R2.64+0x30], R11 ;  /* 0x0000300b02000986 */ /* 0x0001e2000c10150c */
[----:B------:R-:W-:-:S13]  /*2630*/  ISETP.GT.AND P0, PT, R16, RZ, P1 ;  /* 0x000000ff1000720c */ /* 0x000fda0000f04270 */
[----:B0-----:R-:W-:Y:S05]  /*2640*/  @!P0 BRA `(.L_x_52) ;  /* 0x0000000000048947 */ /* 0x001fea0003800000 */
[----:B------:R0:W5:Y:S02]  /*2650*/  LDG.E.LTC128B.U16 R56, desc[UR12][R4.64+0x32] ;  /* 0x0000320c04387981 */ /* 0x000164000c1e1520 */
.L_x_52:
[----:B------:R-:W-:Y:S05]  /*2660*/  BSYNC B0 ;  /* 0x0000000000007941 */ /* 0x000fea0003800000 */
.L_x_51:
[----:B-----5:R-:W-:Y:S01]  /*2670*/  IMAD.U32 R11, R56, 0x10000, RZ ;  /* 0x00010000380b7824 */ /* 0x020fe200078e00ff */
[----:B------:R-:W-:Y:S03]  /*2680*/  BSSY B0, `(.L_x_53) ;  /* 0x0000008000007945 */ /* 0x000fe60003800000 */
[----:B------:R-:W-:-:S04]  /*2690*/  FMUL R10, R11, R14 ;  /* 0x0000000e0b0a7220 */ /* 0x000fc80000400000 */
[----:B------:R-:W-:-:S05]  /*26a0*/  FFMA R10, R69, R0, R10 ;  /* 0x00000000450a7223 */ /* 0x000fca000000000a */
[----:B------:R-:W-:-:S05]  /*26b0*/  F2FP.BF16.F32.PACK_AB R10, RZ, R10 ;  /* 0x0000000aff0a723e */ /* 0x000fca00000010ff */
[----:B------:R0:W-:Y:S01]  /*26c0*/  @P0 STG.E.U16 desc[UR12][R2.64+0x32], R10 ;  /* 0x0000320a02000986 */ /* 0x0001e2000c10150c */
[----:B------:R-:W-:-:S13]  /*26d0*/  ISETP.GT.AND P0, PT, R16, 0x8, P2 ;  /* 0x000000081000780c */ /* 0x000fda0001704270 */
[----:B0-----:R-:W-:Y:S05]  /*26e0*/  @!P0 BRA `(.L_x_54) ;  /* 0x0000000000048947 */ /* 0x001fea0003800000 */
[----:B------:R0:W5:Y:S02]  /*26f0*/  LDG.E.LTC128B.U16 R56, desc[UR12][R12.64+0x30] ;  /* 0x0000300c0c387981 */ /* 0x000164000c1e1520 */
.L_x_54:
[----:B------:R-:W-:Y:S05]  /*2700*/  BSYNC B0 ;  /* 0x0000000000007941 */ /* 0x000fea0003800000 */
.L_x_53:
        /* <DEDUP_REMOVED lines=9> */
.L_x_56:
[----:B------:R-:W-:Y:S05]  /*27a0*/  BSYNC B0 ;  /* 0x0000000000007941 */ /* 0x000fea0003800000 */
.L_x_55:
        /* <DEDUP_REMOVED lines=11> */
.L_x_58:
[----:B------:R-:W-:Y:S05]  /*2860*/  BSYNC B0 ;  /* 0x0000000000007941 */ /* 0x000fea0003800000 */
.L_x_57:
        /* <DEDUP_REMOVED lines=11> */
.L_x_60:
[----:B------:R-:W-:Y:S05]  /*2920*/  BSYNC B0 ;  /* 0x0000000000007941 */ /* 0x000fea0003800000 */
.L_x_59:
        /* <DEDUP_REMOVED lines=9> */
.L_x_62:
[----:B------:R-:W-:Y:S05]  /*29c0*/  BSYNC B0 ;  /* 0x0000000000007941 */ /* 0x000fea0003800000 */
.L_x_61:
        /* <DEDUP_REMOVED lines=9> */
.L_x_64:
[----:B------:R-:W-:Y:S05]  /*2a60*/  BSYNC B0 ;  /* 0x0000000000007941 */ /* 0x000fea0003800000 */
.L_x_63:
        /* <DEDUP_REMOVED lines=11> */
.L_x_66:
[----:B------:R-:W-:Y:S05]  /*2b20*/  BSYNC B0 ;  /* 0x0000000000007941 */ /* 0x000fea0003800000 */
.L_x_65:
[----:B-----5:R-:W-:Y:S01]  /*2b30*/  IMAD.U32 R11, R56, 0x10000, RZ ;  /* 0x00010000380b7824 */ /* 0x020fe200078e00ff */
[----:B------:R-:W-:Y:S01]  /*2b40*/  ISETP.GT.AND P4, PT, R15, 0x29, PT ;  /* 0x000000290f00780c */ /* 0x000fe20003f84270 */
[----:B------:R-:W-:Y:S02]  /*2b50*/  BSSY B0, `(.L_x_67) ;  /* 0x0000008000007945 */ /* 0x000fe40003800000 */
[----:B------:R-:W-:-:S04]  /*2b60*/  FMUL R11, R11, R14 ;  /* 0x0000000e0b0b7220 */ /* 0x000fc80000400000 */
[----:B------:R-:W-:-:S05]  /*2b70*/  FFMA R11, R76, R0, R11 ;  /* 0x000000004c0b7223 */ /* 0x000fca000000000b */
[----:B------:R-:W-:-:S05]  /*2b80*/  F2FP.BF16.F32.PACK_AB R11, RZ, R11 ;  /* 0x0000000bff0b723e */ /* 0x000fca00000010ff */
[----:B------:R0:W-:Y:S01]  /*2b90*/  @P0 STG.E.U16 desc[UR12][R2.64+0x50], R11 ;  /* 0x0000500b02000986 */ /* 0x0001e2000c10150c */
[----:B------:R-:W-:-:S13]  /*2ba0*/  ISETP.GT.AND P0, PT, R16, RZ, P4 ;  /* 0x000000ff1000720c */ /* 0x000fda0002704270 */
[----:B0-----:R-:W-:Y:S05]  /*2bb0*/  @!P0 BRA `(.L_x_68) ;  /* 0x0000000000048947 */ /* 0x001fea0003800000 */
[----:B------:R0:W5:Y:S02]  /*2bc0*/  LDG.E.LTC128B.U16 R56, desc[UR12][R4.64+0x52] ;  /* 0x0000520c04387981 */ /* 0x000164000c1e1520 */
.L_x_68:
[----:B------:R-:W-:Y:S05]  /*2bd0*/  BSYNC B0 ;  /* 0x0000000000007941 */ /* 0x000fea0003800000 */
.L_x_67:
        /* <DEDUP_REMOVED lines=9> */
.L_x_70:
[----:B------:R-:W-:Y:S05]  /*2c70*/  BSYNC B0 ;  /* 0x0000000000007941 */ /* 0x000fea0003800000 */
.L_x_69:
        /* <DEDUP_REMOVED lines=9> */
.L_x_72:
[----:B------:R-:W-:Y:S05]  /*2d10*/  BSYNC B0 ;  /* 0x0000000000007941 */ /* 0x000fea0003800000 */
.L_x_71:
        /* <DEDUP_REMOVED lines=10> */
.L_x_74:
[----:B------:R-:W-:Y:S05]  /*2dc0*/  BSYNC B0 ;  /* 0x0000000000007941 */ /* 0x000fea0003800000 */
.L_x_73:
        /* <DEDUP_REMOVED lines=10> */
.L_x_76:
[----:B------:R-:W-:Y:S05]  /*2e70*/  BSYNC B0 ;  /* 0x0000000000007941 */ /* 0x000fea0003800000 */
.L_x_75:
        /* <DEDUP_REMOVED lines=9> */
.L_x_78:
[----:B------:R-:W-:Y:S05]  /*2f10*/  BSYNC B0 ;  /* 0x0000000000007941 */ /* 0x000fea0003800000 */
.L_x_77:
        /* <DEDUP_REMOVED lines=9> */
.L_x_80:
[----:B------:R-:W-:Y:S05]  /*2fb0*/  BSYNC B0 ;  /* 0x0000000000007941 */ /* 0x000fea0003800000 */
.L_x_79:
        /* <DEDUP_REMOVED lines=10> */
.L_x_82:
[----:B------:R-:W-:Y:S05]  /*3060*/  BSYNC B0 ;  /* 0x0000000000007941 */ /* 0x000fea0003800000 */
.L_x_81:
[----:B-----5:R-:W-:Y:S01]  /*3070*/  IMAD.U32 R11, R56, 0x10000, RZ ;  /* 0x00010000380b7824 */ /* 0x020fe200078e00ff */
[----:B------:R-:W-:Y:S03]  /*3080*/  BSSY B0, `(.L_x_83) ;  /* 0x000000d000007945 */ /* 0x000fe60003800000 */
[----:B------:R-:W-:-:S04]  /*3090*/  FMUL R11, R11, R14 ;  /* 0x0000000e0b0b7220 */ /* 0x000fc80000400000 */
[----:B------:R-:W-:-:S05]  /*30a0*/  FFMA R11, R84, R0, R11 ;  /* 0x00000000540b7223 */ /* 0x000fca000000000b */
[----:B------:R-:W-:-:S05]  /*30b0*/  F2FP.BF16.F32.PACK_AB R11, RZ, R11 ;  /* 0x0000000bff0b723e */ /* 0x000fca00000010ff */
[----:B------:R1:W-:Y:S01]  /*30c0*/  @P0 STG.E.U16 desc[UR12][R2.64+0x70], R11 ;  /* 0x0000700b02000986 */ /* 0x0003e2000c10150c */
[----:B------:R-:W-:-:S05]  /*30d0*/  IADD3 R22, P0, R57, R20, RZ ;  /* 0x0000001439167210 */ /* 0x000fca0007f1e0ff */
[----:B------:R-:W-:Y:S01]  /*30e0*/  IMAD.X R23, R17, 0x1, R21, P0 ;  /* 0x0000000111177824 */ /* 0x000fe200000e0615 */
[----:B------:R-:W-:-:S05]  /*30f0*/  IADD3 R10, P0, R57, R2, RZ ;  /* 0x00000002390a7210 */ /* 0x000fca0007f1e0ff */
[----:B-1----:R-:W-:Y:S01]  /*3100*/  IMAD.X R11, R17, 0x1, R3, P0 ;  /* 0x00000001110b7824 */ /* 0x002fe200000e0603 */
[----:B------:R-:W-:-:S04]  /*3110*/  ISETP.GT.AND P0, PT, R15, 0x39, PT ;  /* 0x000000390f00780c */ /* 0x000fc80003f04270 */
[----:B------:R-:W-:-:S13]  /*3120*/  ISETP.GT.AND P5, PT, R16, RZ, P0 ;  /* 0x000000ff1000720c */ /* 0x000fda00007a4270 */
[----:B------:R-:W-:Y:S05]  /*3130*/  @!P5 BRA `(.L_x_84) ;  /* 0x000000000004d947 */ /* 0x000fea0003800000 */
[----:B------:R1:W5:Y:S02]  /*3140*/  LDG.E.LTC128B.U16 R56, desc[UR12][R4.64+0x72] ;  /* 0x0000720c04387981 */ /* 0x000364000c1e1520 */
.L_x_84:
[----:B------:R-:W-:Y:S05]  /*3150*/  BSYNC B0 ;  /* 0x0000000000007941 */ /* 0x000fea0003800000 */
.L_x_83:
[----:B01-345:R-:W-:Y:S01]  /*3160*/  IMAD.U32 R5, R56, 0x10000, RZ ;  /* 0x0001000038057824 */ /* 0x03bfe200078e00ff */
        /* <DEDUP_REMOVED lines=8> */
.L_x_86:
[----:B------:R-:W-:Y:S05]  /*31f0*/  BSYNC B0 ;  /* 0x0000000000007941 */ /* 0x000fea0003800000 */
.L_x_85:
[----:B-----5:R-:W-:Y:S01]  /*3200*/  IMAD.U32 R3, R56, 0x10000, RZ ;  /* 0x0001000038037824 */ /* 0x020fe200078e00ff */
[----:B------:R-:W-:Y:S03]  /*3210*/  BSSY B0, `(.L_x_87) ;  /* 0x0000008000007945 */ /* 0x000fe60003800000 */
[----:B------:R-:W-:-:S04]  /*3220*/  FMUL R3, R3, R14 ;  /* 0x0000000e03037220 */ /* 0x000fc80000400000 */
[----:B------:R-:W-:-:S05]  /*3230*/  FFMA R3, R86, R0, R3 ;  /* 0x0000000056037223 */ /* 0x000fca0000000003 */
[----:B------:R-:W-:-:S05]  /*3240*/  F2FP.BF16.F32.PACK_AB R3, RZ, R3 ;  /* 0x00000003ff03723e */ /* 0x000fca00000010ff */
[----:B------:R1:W-:Y:S01]  /*3250*/  @P5 STG.E.U16 desc[UR12][R20.64+0x70], R3 ;  /* 0x0000700314005986 */ /* 0x0003e2000c10150c */
[----:B------:R-:W-:-:S13]  /*3260*/  ISETP.GT.AND P5, PT, R16, 0x8, P0 ;  /* 0x000000081000780c */ /* 0x000fda00007a4270 */
[----:B-1----:R-:W-:Y:S05]  /*3270*/  @!P5 BRA `(.L_x_88) ;  /* 0x000000000004d947 */ /* 0x002fea0003800000 */
[----:B------:R1:W5:Y:S02]  /*3280*/  LDG.E.LTC128B.U16 R56, desc[UR12][R12.64+0x72] ;  /* 0x0000720c0c387981 */ /* 0x000364000c1e1520 */
.L_x_88:
[----:B------:R-:W-:Y:S05]  /*3290*/  BSYNC B0 ;  /* 0x0000000000007941 */ /* 0x000fea0003800000 */
.L_x_87:
[----:B-----5:R-:W-:-:S04]  /*32a0*/  IMAD.U32 R3, R56, 0x10000, RZ ;  /* 0x0001000038037824 */ /* 0x020fc800078e00ff */
[----:B------:R-:W-:-:S04]  /*32b0*/  FMUL R2, R3, R14 ;  /* 0x0000000e03027220 */ /* 0x000fc80000400000 */
[----:B------:R-:W-:-:S05]  /*32c0*/  FFMA R2, R87, R0, R2 ;  /* 0x0000000057027223 */ /* 0x000fca0000000002 */
[----:B------:R-:W-:-:S05]  /*32d0*/  F2FP.BF16.F32.PACK_AB R2, RZ, R2 ;  /* 0x00000002ff02723e */ /* 0x000fca00000010ff */
[----:B------:R3:W-:Y:S01]  /*32e0*/  @P5 STG.E.U16 desc[UR12][R20.64+0x72], R2 ;  /* 0x0000720214005986 */ /* 0x0007e2000c10150c */
[----:B------:R-:W-:-:S04]  /*32f0*/  ISETP.GT.AND P5, PT, R15, RZ, PT ;  /* 0x000000ff0f00720c */ /* 0x000fc80003fa4270 */
[----:B------:R-:W-:-:S13]  /*3300*/  ISETP.GT.AND P5, PT, R16, 0x40, P5 ;  /* 0x000000401000780c */ /* 0x000fda0002fa4270 */
[----:B------:R-:W4:Y:S01]  /*3310*/  @P5 LDG.E.LTC128B.U16 R56, desc[UR12][R6.64] ;  /* 0x0000000c06385981 */ /* 0x000f22000c1e1520 */
[----:B------:R-:W-:Y:S01]  /*3320*/  BSSY B0, `(.L_x_89) ;  /* 0x000000a000007945 */ /* 0x000fe20003800000 */
[----:B----4-:R-:W-:-:S04]  /*3330*/  IMAD.U32 R3, R56, 0x10000, RZ ;  /* 0x0001000038037824 */ /* 0x010fc800078e00ff */
[----:B------:R-:W-:-:S04]  /*3340*/  FMUL R3, R3, R14 ;  /* 0x0000000e03037220 */ /* 0x000fc80000400000 */
[----:B------:R-:W-:-:S05]  /*3350*/  FFMA R3, R24, R0, R3 ;  /* 0x0000000018037223 */ /* 0x000fca0000000003 */
[----:B------:R-:W-:-:S05]  /*3360*/  F2FP.BF16.F32.PACK_AB R3, RZ, R3 ;  /* 0x00000003ff03723e */ /* 0x000fca00000010ff */
[----:B------:R3:W-:Y:S01]  /*3370*/  @P5 STG.E.U16 desc[UR12][R10.64], R3 ;  /* 0x000000030a005986 */ /* 0x0007e2000c10150c */
[----:B------:R-:W-:-:S04]  /*3380*/  ISETP.GT.AND P5, PT, R15, 0x1, PT ;  /* 0x000000010f00780c */ /* 0x000fc80003fa4270 */
[----:B------:R-:W-:-:S13]  /*3390*/  ISETP.GT.AND P5, PT, R16, 0x40, P5 ;  /* 0x000000401000780c */ /* 0x000fda0002fa4270 */
[----:B---3--:R-:W-:Y:S05]  /*33a0*/  @!P5 BRA `(.L_x_90) ;  /* 0x000000000004d947 */ /* 0x008fea0003800000 */
[----:B------:R3:W5:Y:S02]  /*33b0*/  LDG.E.LTC128B.U16 R56, desc[UR12][R6.64+0x2] ;  /* 0x0000020c06387981 */ /* 0x000764000c1e1520 */
.L_x_90:
[----:B------:R-:W-:Y:S05]  /*33c0*/  BSYNC B0 ;  /* 0x0000000000007941 */ /* 0x000fea0003800000 */
.L_x_89:
[----:B-----5:R-:W-:Y:S01]  /*33d0*/  IMAD.U32 R3, R56, 0x10000, RZ ;  /* 0x0001000038037824 */ /* 0x020fe200078e00ff */
[----:B------:R-:W-:Y:S03]  /*33e0*/  BSSY B0, `(.L_x_91) ;  /* 0x000000c000007945 */ /* 0x000fe60003800000 */
[----:B------:R-:W-:Y:S01]  /*33f0*/  FMUL R2, R3, R14 ;  /* 0x0000000e03027220 */ /* 0x000fe20000400000 */
[----:B------:R-:W-:-:S03]  /*3400*/  @P5 IMAD.MOV.U32 R3, RZ, RZ, R11 ;  /* 0x000000ffff035224 */ /* 0x000fc600078e000b */
[----:B------:R-:W-:-:S05]  /*3410*/  FFMA R2, R25, R0, R2 ;  /* 0x0000000019027223 */ /* 0x000fca0000000002 */
[----:B------:R-:W-:-:S04]  /*3420*/  F2FP.BF16.F32.PACK_AB R2, RZ, R2 ;  /* 0x00000002ff02723e */ /* 0x000fc800000010ff */
[----:B------:R-:W-:Y:S01]  /*3430*/  PRMT R4, R2, 0x7610, R4 ;  /* 0x0000761002047816 */ /* 0x000fe20000000004 */
[----:B------:R-:W-:-:S05]  /*3440*/  @P5 IMAD.MOV.U32 R2, RZ, RZ, R10 ;  /* 0x000000ffff025224 */ /* 0x000fca00078e000a */
[----:B------:R4:W-:Y:S01]  /*3450*/  @P5 STG.E.U16 desc[UR12][R2.64+0x2], R4 ;  /* 0x0000020402005986 */ /* 0x0009e2000c10150c */
[----:B------:R-:W-:-:S04]  /*3460*/  ISETP.GT.AND P5, PT, R15, RZ, PT ;  /* 0x000000ff0f00720c */ /* 0x000fc80003fa4270 */
[----:B------:R-:W-:-:S13]  /*3470*/  ISETP.GT.AND P5, PT, R16, 0x48, P5 ;  /* 0x000000481000780c */ /* 0x000fda0002fa4270 */
[----:B----4-:R-:W-:Y:S05]  /*3480*/  @!P5 BRA `(.L_x_92) ;  /* 0x000000000004d947 */ /* 0x010fea0003800000 */
[----:B------:R4:W5:Y:S02]  /*3490*/  LDG.E.LTC128B.U16 R56, desc[UR12][R8.64] ;  /* 0x0000000c08387981 */ /* 0x000964000c1e1520 */
.L_x_92:
[----:B------:R-:W-:Y:S05]  /*34a0*/  BSYNC B0 ;  /* 0x0000000000007941 */ /* 0x000fea0003800000 */
.L_x_91:
[----:B-----5:R-:W-:Y:S01]  /*34b0*/  IMAD.U32 R3, R56, 0x10000, RZ ;  /* 0x0001000038037824 */ /* 0x020fe200078e00ff */
[----:B------:R-:W-:Y:S03]  /*34c0*/  BSSY B0, `(.L_x_93) ;  /* 0x0000009000007945 */ /* 0x000fe60003800000 */
[----:B------:R-:W-:-:S04]  /*34d0*/  FMUL R3, R3, R14 ;  /* 0x0000000e03037220 */ /* 0x000fc80000400000 */
[----:B------:R-:W-:-:S05]  /*34e0*/  FFMA R3, R26, R0, R3 ;  /* 0x000000001a037223 */ /* 0x000fca0000000003 */
[----:B------:R-:W-:-:S05]  /*34f0*/  F2FP.BF16.F32.PACK_AB R3, RZ, R3 ;  /* 0x00000003ff03723e */ /* 0x000fca00000010ff */
[----:B------:R0:W-:Y:S01]  /*3500*/  @P5 STG.E.U16 desc[UR12][R22.64], R3 ;  /* 0x0000000316005986 */ /* 0x0001e2000c10150c */
[----:B------:R-:W-:-:S04]  /*3510*/  ISETP.GT.AND P5, PT, R15, 0x1, PT ;  /* 0x000000010f00780c */ /* 0x000fc80003fa4270 */
[----:B------:R-:W-:-:S13]  /*3520*/  ISETP.GT.AND P5, PT, R16, 0x48, P5 ;  /* 0x000000481000780c */ /* 0x000fda0002fa4270 */
[----:B0-----:R-:W-:Y:S05]  /*3530*/  @!P5 BRA `(.L_x_94) ;  /* 0x000000000004d947 */ /* 0x001fea0003800000 */
[----:B------:R0:W5:Y:S02]  /*3540*/  LDG.E.LTC128B.U16 R56, desc[UR12][R8.64+0x2] ;  /* 0x0000020c08387981 */ /* 0x000164000c1e1520 */
.L_x_94:
[----:B------:R-:W-:Y:S05]  /*3550*/  BSYNC B0 ;  /* 0x0000000000007941 */ /* 0x000fea0003800000 */
.L_x_93:
        /* <DEDUP_REMOVED lines=10> */
.L_x_96:
[----:B------:R-:W-:Y:S05]  /*3600*/  BSYNC B0 ;  /* 0x0000000000007941 */ /* 0x000fea0003800000 */
.L_x_95:
[----:B-----5:R-:W-:Y:S01]  /*3610*/  IMAD.U32 R3, R56, 0x10000, RZ ;  /* 0x0001000038037824 */ /* 0x020fe200078e00ff */
[----:B------:R-:W-:Y:S01]  /*3620*/  BSSY B0, `(.L_x_97) ;  /* 0x000000c000007945 */ /* 0x000fe20003800000 */
[----:B------:R-:W-:Y:S02]  /*3630*/  @P5 IMAD.MOV.U32 R2, RZ, RZ, R10 ;  /* 0x000000ffff025224 */ /* 0x000fe400078e000a */
[----:B------:R-:W-:-:S04]  /*3640*/  FMUL R3, R3, R14 ;  /* 0x0000000e03037220 */ /* 0x000fc80000400000 */
[----:B------:R-:W-:-:S05]  /*3650*/  FFMA R3, R28, R0, R3 ;  /* 0x000000001c037223 */ /* 0x000fca0000000003 */
[----:B------:R-:W-:-:S04]  /*3660*/  F2FP.BF16.F32.PACK_AB R3, RZ, R3 ;  /* 0x00000003ff03723e */ /* 0x000fc800000010ff */
[----:B------:R-:W-:Y:S01]  /*3670*/  PRMT R4, R3, 0x7610, R4 ;  /* 0x0000761003047816 */ /* 0x000fe20000000004 */
[----:B------:R-:W-:-:S05]  /*3680*/  @P5 IMAD.MOV.U32 R3, RZ, RZ, R11 ;  /* 0x000000ffff035224 */ /* 0x000fca00078e000b */
[----:B------:R0:W-:Y:S01]  /*3690*/  @P5 STG.E.U16 desc[UR12][R2.64+0x10], R4 ;  /* 0x0000100402005986 */ /* 0x0001e2000c10150c */
[----:B------:R-:W-:-:S04]  /*36a0*/  ISETP.GT.AND P5, PT, R15, 0x9, PT ;  /* 0x000000090f00780c */ /* 0x000fc80003fa4270 */
[----:B------:R-:W-:-:S13]  /*36b0*/  ISETP.GT.AND P5, PT, R16, 0x40, P5 ;  /* 0x000000401000780c */ /* 0x000fda0002fa4270 */
[----:B0-----:R-:W-:Y:S05]  /*36c0*/  @!P5 BRA `(.L_x_98) ;  /* 0x000000000004d947 */ /* 0x001fea0003800000 */
[----:B------:R0:W5:Y:S02]  /*36d0*/  LDG.E.LTC128B.U16 R56, desc[UR12][R6.64+0x12] ;  /* 0x0000120c06387981 */ /* 0x000164000c1e1520 */
.L_x_98:
[----:B------:R-:W-:Y:S05]  /*36e0*/  BSYNC B0 ;  /* 0x0000000000007941 */ /* 0x000fea0003800000 */
.L_x_97:
        /* <DEDUP_REMOVED lines=13> */
.L_x_100:
[----:B------:R-:W-:Y:S05]  /*37c0*/  BSYNC B0 ;  /* 0x0000000000007941 */ /* 0x000fea0003800000 */
.L_x_99:
        /* <DEDUP_REMOVED lines=10> */
.L_x_102:
[----:B------:R-:W-:Y:S05]  /*3870*/  BSYNC B0 ;  /* 0x0000000000007941 */ /* 0x000fea0003800000 */
.L_x_101:
        /* <DEDUP_REMOVED lines=13> */
.L_x_104:
[----:B------:R-:W-:Y:S05]  /*3950*/  BSYNC B0 ;  /* 0x0000000000007941 */ /* 0x000fea0003800000 */
.L_x_103:
        /* <DEDUP_REMOVED lines=13> */
.L_x_106:
[----:B------:R-:W-:Y:S05]  /*3a30*/  BSYNC B0 ;  /* 0x0000000000007941 */ /* 0x000fea0003800000 */
.L_x_105:
        /* <DEDUP_REMOVED lines=13> */
.L_x_108:
[----:B------:R-:W-:Y:S05]  /*3b10*/  BSYNC B0 ;  /* 0x0000000000007941 */ /* 0x000fea0003800000 */
.L_x_107:
        /* <DEDUP_REMOVED lines=13> */
.L_x_110:
[----:B------:R-:W-:Y:S05]  /*3bf0*/  BSYNC B0 ;  /* 0x0000000000007941 */ /* 0x000fea0003800000 */
.L_x_109:
        /* <DEDUP_REMOVED lines=13> */
.L_x_112:
[----:B------:R-:W-:Y:S05]  /*3cd0*/  BSYNC B0 ;  /* 0x0000000000007941 */ /* 0x000fea0003800000 */
.L_x_111:
        /* <DEDUP_REMOVED lines=13> */
.L_x_114:
[----:B------:R-:W-:Y:S05]  /*3db0*/  BSYNC B0 ;  /* 0x0000000000007941 */ /* 0x000fea0003800000 */
.L_x_113:
        /* <DEDUP_REMOVED lines=13> */
.L_x_116:
[----:B------:R-:W-:Y:S05]  /*3e90*/  BSYNC B0 ;  /* 0x0000000000007941 */ /* 0x000fea0003800000 */
.L_x_115:
        /* <DEDUP_REMOVED lines=13> */
.L_x_118:
[----:B------:R-:W-:Y:S05]  /*3f70*/  BSYNC B0 ;  /* 0x0000000000007941 */ /* 0x000fea0003800000 */
.L_x_117:
        /* <DEDUP_REMOVED lines=13> */
.L_x_120:
[----:B------:R-:W-:Y:S05]  /*4050*/  BSYNC B0 ;  /* 0x0000000000007941 */ /* 0x000fea0003800000 */
.L_x_119:
        /* <DEDUP_REMOVED lines=13> */
.L_x_122:
[----:B------:R-:W-:Y:S05]  /*4130*/  BSYNC B0 ;  /* 0x0000000000007941 */ /* 0x000fea0003800000 */
.L_x_121:
        /* <DEDUP_REMOVED lines=13> */
.L_x_124:
[----:B------:R-:W-:Y:S05]  /*4210*/  BSYNC B0 ;  /* 0x0000000000007941 */ /* 0x000fea0003800000 */
.L_x_123:
        /* <DEDUP_REMOVED lines=13> */
.L_x_126:
[----:B------:R-:W-:Y:S05]  /*42f0*/  BSYNC B0 ;  /* 0x0000000000007941 */ /* 0x000fea0003800000 */
.L_x_125:
        /* <DEDUP_REMOVED lines=9> */
[----:B------:R-:W-:-:S13]  /*4390*/  ISETP.GT.AND P5, PT, R16, 0x40, P6 ;  /* 0x000000401000780c */ /* 0x000fda00037a4270 */
[----:B0-----:R-:W-:Y:S05]  /*43a0*/  @!P5 BRA `(.L_x_128) ;  /* 0x000000000004d947 */ /* 0x001fea0003800000 */
[----:B------:R0:W5:Y:S02]  /*43b0*/  LDG.E.LTC128B.U16 R56, desc[UR12][R6.64+0x50] ;  /* 0x0000500c06387981 */ /* 0x000164000c1e1520 */
.L_x_128:
[----:B------:R-:W-:Y:S05]  /*43c0*/  BSYNC B0 ;  /* 0x0000000000007941 */ /* 0x000fea0003800000 */
.L_x_127:
        /* <DEDUP_REMOVED lines=12> */
.L_x_130:
[----:B------:R-:W-:Y:S05]  /*4490*/  BSYNC B0 ;  /* 0x0000000000007941 */ /* 0x000fea0003800000 */
.L_x_129:
[----:B-----5:R-:W-:Y:S01]  /*44a0*/  IMAD.U32 R3, R56, 0x10000, RZ ;  /* 0x0001000038037824 */ /* 0x020fe200078e00ff */
[----:B------:R-:W-:Y:S01]  /*44b0*/  ISETP.GT.AND P6, PT, R16, 0x48, P6 ;  /* 0x000000481000780c */ /* 0x000fe200037c4270 */
[----:B------:R-:W-:Y:S02]  /*44c0*/  BSSY B0, `(.L_x_131) ;  /* 0x000000a000007945 */ /* 0x000fe40003800000 */
[----:B------:R-:W-:Y:S01]  /*44d0*/  FMUL R2, R3, R14 ;  /* 0x0000000e03027220 */ /* 0x000fe20000400000 */
[----:B------:R-:W-:-:S03]  /*44e0*/  @P5 IMAD.MOV.U32 R3, RZ, RZ, R11 ;  /* 0x000000ffff035224 */ /* 0x000fc600078e000b */
[----:B------:R-:W-:-:S05]  /*44f0*/  FFMA R2, R45, R0, R2 ;  /* 0x000000002d027223 */ /* 0x000fca0000000002 */
[----:B------:R-:W-:-:S04]  /*4500*/  F2FP.BF16.F32.PACK_AB R2, RZ, R2 ;  /* 0x00000002ff02723e */ /* 0x000fc800000010ff */
[----:B------:R-:W-:Y:S01]  /*4510*/  PRMT R4, R2, 0x7610, R4 ;  /* 0x0000761002047816 */ /* 0x000fe20000000004 */
[----:B------:R-:W-:-:S05]  /*4520*/  @P5 IMAD.MOV.U32 R2, RZ, RZ, R10 ;  /* 0x000000ffff025224 */ /* 0x000fca00078e000a */
[----:B------:R0:W-:Y:S01]  /*4530*/  @P5 STG.E.U16 desc[UR12][R2.64+0x52], R4 ;  /* 0x0000520402005986 */ /* 0x0001e2000c10150c */
[----:B------:R-:W-:Y:S05]  /*4540*/  @!P6 BRA `(.L_x_132) ;  /* 0x000000000004e947 */ /* 0x000fea0003800000 */
[----:B------:R0:W5:Y:S02]  /*4550*/  LDG.E.LTC128B.U16 R56, desc[UR12][R8.64+0x50] ;  /* 0x0000500c08387981 */ /* 0x000164000c1e1520 */
.L_x_132:
[----:B------:R-:W-:Y:S05]  /*4560*/  BSYNC B0 ;  /* 0x0000000000007941 */ /* 0x000fea0003800000 */
.L_x_131:
[----:B0----5:R-:W-:Y:S01]  /*4570*/  IMAD.U32 R3, R56, 0x10000, RZ ;  /* 0x0001000038037824 */ /* 0x021fe200078e00ff */
[----:B------:R-:W-:Y:S01]  /*4580*/  ISETP.GT.AND P4, PT, R16, 0x48, P4 ;  /* 0x000000481000780c */ /* 0x000fe20002784270 */
[----:B------:R-:W-:Y:S01]  /*4590*/  @P6 IMAD.MOV.U32 R2, RZ, RZ, R18 ;  /* 0x000000ffff026224 */ /* 0x000fe200078e0012 */
[----:B------:R-:W-:Y:S01]  /*45a0*/  BSSY B0, `(.L_x_133) ;  /* 0x0000009000007945 */ /* 0x000fe20003800000 */
[----:B------:R-:W-:-:S04]  /*45b0*/  FMUL R3, R3, R14 ;  /* 0x0000000e03037220 */ /* 0x000fc80000400000 */
[----:B------:R-:W-:-:S05]  /*45c0*/  FFMA R3, R46, R0, R3 ;  /* 0x000000002e037223 */ /* 0x000fca0000000003 */
[----:B------:R-:W-:-:S04]  /*45d0*/  F2FP.BF16.F32.PACK_AB R3, RZ, R3 ;  /* 0x00000003ff03723e */ /* 0x000fc800000010ff */
[----:B------:R-:W-:Y:S01]  /*45e0*/  PRMT R4, R3, 0x7610, R4 ;  /* 0x0000761003047816 */ /* 0x000fe20000000004 */
[----:B------:R-:W-:-:S05]  /*45f0*/  @P6 IMAD.MOV.U32 R3, RZ, RZ, R19 ;  /* 0x000000ffff036224 */ /* 0x000fca00078e0013 */
[----:B------:R0:W-:Y:S01]  /*4600*/  @P6 STG.E.U16 desc[UR12][R2.64+0x50], R4 ;  /* 0x0000500402006986 */ /* 0x0001e2000c10150c */
[----:B------:R-:W-:Y:S05]  /*4610*/  @!P4 BRA `(.L_x_134) ;  /* 0x000000000004c947 */ /* 0x000fea0003800000 */
[----:B------:R0:W5:Y:S02]  /*4620*/  LDG.E.LTC128B.U16 R56, desc[UR12][R8.64+0x52] ;  /* 0x0000520c08387981 */ /* 0x000164000c1e1520 */
.L_x_134:
[----:B------:R-:W-:Y:S05]  /*4630*/  BSYNC B0 ;  /* 0x0000000000007941 */ /* 0x000fea0003800000 */
.L_x_133:
[----:B0----5:R-:W-:Y:S01]  /*4640*/  IMAD.U32 R3, R56, 0x10000, RZ ;  /* 0x0001000038037824 */ /* 0x021fe200078e00ff */
        /* <DEDUP_REMOVED lines=11> */
.L_x_136:
[----:B------:R-:W-:Y:S05]  /*4700*/  BSYNC B0 ;  /* 0x0000000000007941 */ /* 0x000fea0003800000 */
.L_x_135:
        /* <DEDUP_REMOVED lines=12> */
.L_x_138:
[----:B------:R-:W-:Y:S05]  /*47d0*/  BSYNC B0 ;  /* 0x0000000000007941 */ /* 0x000fea0003800000 */
.L_x_137:
        /* <DEDUP_REMOVED lines=12> */
.L_x_140:
[----:B------:R-:W-:Y:S05]  /*48a0*/  BSYNC B0 ;  /* 0x0000000000007941 */ /* 0x000fea0003800000 */
.L_x_139:
        /* <DEDUP_REMOVED lines=12> */
.L_x_142:
[----:B------:R-:W-:Y:S05]  /*4970*/  BSYNC B0 ;  /* 0x0000000000007941 */ /* 0x000fea0003800000 */
.L_x_141:
        /* <DEDUP_REMOVED lines=12> */
.L_x_144:
[----:B------:R-:W-:Y:S05]  /*4a40*/  BSYNC B0 ;  /* 0x0000000000007941 */ /* 0x000fea0003800000 */
.L_x_143:
        /* <DEDUP_REMOVED lines=12> */
.L_x_146:
[----:B------:R-:W-:Y:S05]  /*4b10*/  BSYNC B0 ;  /* 0x0000000000007941 */ /* 0x000fea0003800000 */
.L_x_145:
        /* <DEDUP_REMOVED lines=9> */
.L_x_148:
[----:B------:R-:W-:Y:S05]  /*4bb0*/  BSYNC B0 ;  /* 0x0000000000007941 */ /* 0x000fea0003800000 */
.L_x_147:
[----:B-----5:R-:W-:Y:S01]  /*4bc0*/  IMAD.U32 R3, R56, 0x10000, RZ ;  /* 0x0001000038037824 */ /* 0x020fe200078e00ff */
[----:B------:R-:W-:Y:S01]  /*4bd0*/  ISETP.GT.AND P0, PT, R16, 0x48, P0 ;  /* 0x000000481000780c */ /* 0x000fe20000704270 */
[----:B0-----:R-:W-:Y:S01]  /*4be0*/  @P1 IMAD.MOV.U32 R2, RZ, RZ, R18 ;  /* 0x000000ffff021224 */ /* 0x001fe200078e0012 */
        /* <DEDUP_REMOVED lines=9> */
.L_x_150:
[----:B------:R-:W-:Y:S05]  /*4c80*/  BSYNC B0 ;  /* 0x0000000000007941 */ /* 0x000fea0003800000 */
.L_x_149:
[----:B0----5:R-:W-:-:S04]  /*4c90*/  IMAD.U32 R3, R56, 0x10000, RZ ;  /* 0x0001000038037824 */ /* 0x021fc800078e00ff */
[----:B------:R-:W-:-:S04]  /*4ca0*/  FMUL R14, R3, R14 ;  /* 0x0000000e030e7220 */ /* 0x000fc80000400000 */
[----:B------:R-:W-:Y:S01]  /*4cb0*/  FFMA R14, R55, R0, R14 ;  /* 0x00000000370e7223 */ /* 0x000fe2000000000e */
[----:B------:R-:W-:Y:S06]  /*4cc0*/  @!P0 EXIT ;  /* 0x000000000000894d */ /* 0x000fec0003800000 */
[----:B------:R-:W-:-:S05]  /*4cd0*/  F2FP.BF16.F32.PACK_AB R14, RZ, R14 ;  /* 0x0000000eff0e723e */ /* 0x000fca00000010ff */
[----:B------:R-:W-:Y:S01]  /*4ce0*/  STG.E.U16 desc[UR12][R18.64+0x72], R14 ;  /* 0x0000720e12007986 */ /* 0x000fe2000c10150c */
[----:B------:R-:W-:Y:S05]  /*4cf0*/  EXIT ;  /* 0x000000000000794d */ /* 0x000fea0003800000 */
.L_x_28:
[----:B------:R-:W-:Y:S01]  /*4d00*/  ULDC.64 UR4, c[0x0][0x5c8] ;  /* 0x0001720000047ab9 */ /* 0x000fe20000000a00 */
[-C--:B------:R-:W-:Y:S01]  /*4d10*/  FMUL R56, R56, R0.reuse ;  /* 0x0000000038387220 */ /* 0x080fe20000400000 */
[----:B------:R-:W-:Y:S01]  /*4d20*/  LEA R2, P1, R10, UR4, 0x1 ;  /* 0x000000040a027c11 */ /* 0x000fe2000f8208ff */
[----:B------:R-:W-:Y:S01]  /*4d30*/  IMAD.SHL.U32 R7, R20, 0x2, RZ ;  /* 0x0000000214077824 */ /* 0x000fe200078e00ff */
[----:B------:R-:W-:Y:S01]  /*4d40*/  ISETP.GT.AND P6, PT, R15, 0x1, PT ;  /* 0x000000010f00780c */ /* 0x000fe20003fc4270 */
[----:B------:R-:W-:Y:S01]  /*4d50*/  FMUL R57, R57, R0 ;  /* 0x0000000039397220 */ /* 0x000fe20000400000 */
[----:B------:R-:W-:Y:S01]  /*4d60*/  F2FP.BF16.F32.PACK_AB R56, RZ, R56 ;  /* 0x00000038ff38723e */ /* 0x000fe200000010ff */
[-C--:B------:R-:W-:Y:S01]  /*4d70*/  FMUL R58, R58, R0.reuse ;  /* 0x000000003a3a7220 */ /* 0x080fe20000400000 */
[----:B------:R-:W-:Y:S01]  /*4d80*/  LEA.HI.X R3, R10, UR5, R13, 0x1, P1 ;  /* 0x000000050a037c11 */ /* 0x000fe200088f0c0d */
[-C--:B------:R-:W-:Y:S01]  /*4d90*/  FMUL R59, R59, R0.reuse ;  /* 0x000000003b3b7220 */ /* 0x080fe20000400000 */
[----:B------:R-:W-:Y:S01]  /*4da0*/  ISETP.GT.AND P2, PT, R15, RZ, PT ;  /* 0x000000ff0f00720c */ /* 0x000fe20003f44270 */
[-C--:B------:R-:W-:Y:S01]  /*4db0*/  FMUL R60, R60, R0.reuse ;  /* 0x000000003c3c7220 */ /* 0x080fe20000400000 */
[C---:B------:R-:W-:Y:S01]  /*4dc0*/  ISETP.GT.AND P1, PT, R16.reuse, RZ, P6 ;  /* 0x000000ff1000720c */ /* 0x040fe20003724270 */
[----:B------:R-:W-:Y:S01]  /*4dd0*/  @P0 STG.E.U16 desc[UR12][R2.64], R56 ;  /* 0x0000003802000986 */ /* 0x000fe2000c10150c */
[----:B------:R-:W-:Y:S01]  /*4de0*/  ISETP.GT.AND P0, PT, R16, 0x8, P2 ;  /* 0x000000081000780c */ /* 0x000fe20001704270 */
[-C--:B------:R-:W-:Y:S01]  /*4df0*/  FMUL R61, R61, R0.reuse ;  /* 0x000000003d3d7220 */ /* 0x080fe20000400000 */
[----:B------:R-:W-:Y:S01]  /*4e00*/  SHF.L.U64.HI R19, R20, 0x1, R19 ;  /* 0x0000000114137819 */ /* 0x000fe20000010213 */
[----:B------:R-:W-:Y:S01]  /*4e10*/  FMUL R62, R62, R0 ;  /* 0x000000003e3e7220 */ /* 0x000fe20000400000 */
[----:B------:R-:W-:Y:S01]  /*4e20*/  IADD3 R4, P3, R7, R2, RZ ;  /* 0x0000000207047210 */ /* 0x000fe20007f7e0ff */
[-C--:B------:R-:W-:Y:S01]  /*4e30*/  FMUL R63, R63, R0.reuse ;  /* 0x000000003f3f7220 */ /* 0x080fe20000400000 */
[----:B------:R-:W-:Y:S01]  /*4e40*/  F2FP.BF16.F32.PACK_AB R57, RZ, R57 ;  /* 0x00000039ff39723e */ /* 0x000fe200000010ff */
[----:B------:R-:W-:Y:S01]  /*4e50*/  FMUL R64, R64, R0 ;  /* 0x0000000040407220 */ /* 0x000fe20000400000 */
[----:B------:R-:W-:Y:S01]  /*4e60*/  F2FP.BF16.F32.PACK_AB R58, RZ, R58 ;  /* 0x0000003aff3a723e */ /* 0x000fe200000010ff */
[----:B------:R-:W-:Y:S01]  /*4e70*/  IMAD.X R5, R19, 0x1, R3, P3 ;  /* 0x0000000113057824 */ /* 0x000fe200018e0603 */
[C---:B------:R-:W-:Y:S01]  /*4e80*/  ISETP.GT.AND P5, PT, R15.reuse, 0x8, PT ;  /* 0x000000080f00780c */ /* 0x040fe20003fa4270 */
[----:B------:R-:W-:Y:S01]  /*4e90*/  @P1 STG.E.U16 desc[UR12][R2.64+0x2], R57 ;  /* 0x0000023902001986 */ /* 0x000fe2000c10150c */
[----:B------:R-:W-:Y:S01]  /*4ea0*/  ISETP.GT.AND P4, PT, R15, 0x9, PT ;  /* 0x000000090f00780c */ /* 0x000fe20003f84270 */
[-C--:B------:R-:W-:Y:S01]  /*4eb0*/  FMUL R65, R65, R0.reuse ;  /* 0x0000000041417220 */ /* 0x080fe20000400000 */
[C---:B------:R-:W-:Y:S01]  /*4ec0*/  ISETP.GT.AND P2, PT, R16.reuse, 0x8, P6 ;  /* 0x000000081000780c */ /* 0x040fe20003744270 */
[----:B------:R-:W-:Y:S01]  /*4ed0*/  @P0 STG.E.U16 desc[UR12][R4.64], R58 ;  /* 0x0000003a04000986 */ /* 0x000fe2000c10150c */
[----:B------:R-:W-:Y:S01]  /*4ee0*/  ISETP.GT.AND P0, PT, R16, RZ, P5 ;  /* 0x000000ff1000720c */ /* 0x000fe20002f04270 */
[-C--:B------:R-:W-:Y:S01]  /*4ef0*/  FMUL R66, R66, R0.reuse ;  /* 0x0000000042427220 */ /* 0x080fe20000400000 */
[----:B------:R-:W-:Y:S01]  /*4f00*/  ISETP.GT.AND P1, PT, R16, RZ, P4 ;  /* 0x000000ff1000720c */ /* 0x000fe20002724270 */
[-C--:B------:R-:W-:Y:S01]  /*4f10*/  FMUL R67, R67, R0.reuse ;  /* 0x0000000043437220 */ /* 0x080fe20000400000 */
[----:B------:R-:W-:Y:S01]  /*4f20*/  F2FP.BF16.F32.PACK_AB R59, RZ, R59 ;  /* 0x0000003bff3b723e */ /* 0x000fe200000010ff */
[----:B------:R-:W-:Y:S01]  /*4f30*/  FMUL R68, R68, R0 ;  /* 0x0000000044447220 */ /* 0x000fe20000400000 */
[----:B------:R-:W-:Y:S01]  /*4f40*/  F2FP.BF16.F32.PACK_AB R60, RZ, R60 ;  /* 0x0000003cff3c723e */ /* 0x000fe200000010ff */
[-C--:B------:R-:W-:Y:S01]  /*4f50*/  FMUL R69, R69, R0.reuse ;  /* 0x0000000045457220 */ /* 0x080fe20000400000 */
[----:B------:R-:W-:Y:S01]  /*4f60*/  F2FP.BF16.F32.PACK_AB R61, RZ, R61 ;  /* 0x0000003dff3d723e */ /* 0x000fe200000010ff */
[-C--:B------:R-:W-:Y:S01]  /*4f70*/  FMUL R70, R70, R0.reuse ;  /* 0x0000000046467220 */ /* 0x080fe20000400000 */
[C---:B------:R-:W-:Y:S01]  /*4f80*/  SHF.L.U64.HI R9, R17.reuse, 0x1, R18 ;  /* 0x0000000111097819 */ /* 0x040fe20000010212 */
[----:B------:R-:W-:Y:S01]  /*4f90*/  IMAD.SHL.U32 R17, R17, 0x2, RZ ;  /* 0x0000000211117824 */ /* 0x000fe200078e00ff */
[----:B------:R-:W-:Y:S01]  /*4fa0*/  @P2 STG.E.U16 desc[UR12][R4.64+0x2], R59 ;  /* 0x0000023b04002986 */ /* 0x000fe2000c10150c */
[----:B------:R-:W-:Y:S01]  /*4fb0*/  ISETP.GT.AND P2, PT, R16, 0x8, P5 ;  /* 0x000000081000780c */ /* 0x000fe20002f44270 */
[----:B------:R-:W-:Y:S01]  /*4fc0*/  FMUL R71, R71, R0 ;  /* 0x0000000047477220 */ /* 0x000fe20000400000 */
[----:B------:R-:W-:Y:S01]  /*4fd0*/  ISETP.GT.AND P3, PT, R15, 0x10, PT ;  /* 0x000000100f00780c */ /* 0x000fe20003f64270 */
[----:B------:R-:W-:Y:S01]  /*4fe0*/  @P0 STG.E.U16 desc[UR12][R2.64+0x10], R60 ;  /* 0x0000103c02000986 */ /* 0x000fe2000c10150c */
[----:B------:R-:W-:Y:S01]  /*4ff0*/  F2FP.BF16.F32.PACK_AB R62, RZ, R62 ;  /* 0x0000003eff3e723e */ /* 0x000fe200000010ff */
[----:B------:R-:W-:Y:S01]  /*5000*/  FMUL R72, R72, R0 ;  /* 0x0000000048487220 */ /* 0x000fe20000400000 */
[----:B------:R-:W-:Y:S01]  /*5010*/  F2FP.BF16.F32.PACK_AB R63, RZ, R63 ;  /* 0x0000003fff3f723e */ /* 0x000fe200000010ff */
[----:B------:R-:W-:Y:S01]  /*5020*/  @P1 STG.E.U16 desc[UR12][R2.64+0x12], R61 ;  /* 0x0000123d02001986 */ /* 0x000fe2000c10150c */
[----:B------:R-:W-:Y:S01]  /*5030*/  IADD3 R6, P0, P1, R17, R2, R7 ;  /* 0x0000000211067210 */ /* 0x000fe2000791e007 */
[----:B------:R-:W-:Y:S01]  /*5040*/  FMUL R73, R73, R0 ;  /* 0x0000000049497220 */ /* 0x000fe20000400000 */
[----:B------:R-:W-:Y:S01]  /*5050*/  F2FP.BF16.F32.PACK_AB R64, RZ, R64 ;  /* 0x00000040ff40723e */ /* 0x000fe200000010ff */
[-C--:B------:R-:W-:Y:S01]  /*5060*/  FMUL R74, R74, R0.reuse ;  /* 0x000000004a4a7220 */ /* 0x080fe20000400000 */
[----:B------:R-:W-:Y:S01]  /*5070*/  IADD3.X R7, R9, R3, R19, P0, P1 ;  /* 0x0000000309077210 */ /* 0x000fe200007e2413 */
[----:B------:R-:W-:Y:S01]  /*5080*/  @P2 STG.E.U16 desc[UR12][R4.64+0x10], R62 ;  /* 0x0000103e04002986 */ /* 0x000fe2000c10150c */
[C---:B------:R-:W-:Y:S01]  /*5090*/  ISETP.GT.AND P1, PT, R16.reuse, 0x8, P4 ;  /* 0x000000081000780c */ /* 0x040fe20002724270 */
[-C--:B------:R-:W-:Y:S01]  /*50a0*/  FMUL R75, R75, R0.reuse ;  /* 0x000000004b4b7220 */ /* 0x080fe20000400000 */
[----:B------:R-:W-:Y:S01]  /*50b0*/  ISETP.GT.AND P0, PT, R16, RZ, P3 ;  /* 0x000000ff1000720c */ /* 0x000fe20001f04270 */
[-C--:B------:R-:W-:Y:S01]  /*50c0*/  FMUL R76, R76, R0.reuse ;  /* 0x000000004c4c7220 */ /* 0x080fe20000400000 */
[----:B------:R-:W-:Y:S01]  /*50d0*/  ISETP.GT.AND P2, PT, R15, 0x11, PT ;  /* 0x000000110f00780c */ /* 0x000fe20003f44270 */
[-C--:B------:R-:W-:Y:S01]  /*50e0*/  FMUL R77, R77, R0.reuse ;  /* 0x000000004d4d7220 */ /* 0x080fe20000400000 */
[----:B------:R-:W-:Y:S01]  /*50f0*/  F2FP.BF16.F32.PACK_AB R65, RZ, R65 ;  /* 0x00000041ff41723e */ /* 0x000fe200000010ff */
[----:B------:R-:W-:Y:S01]  /*5100*/  FMUL R78, R78, R0 ;  /* 0x000000004e4e7220 */ /* 0x000fe20000400000 */
[----:B------:R-:W-:Y:S01]  /*5110*/  F2FP.BF16.F32.PACK_AB R66, RZ, R66 ;  /* 0x00000042ff42723e */ /* 0x000fe200000010ff */
[-C--:B------:R-:W-:Y:S01]  /*5120*/  FMUL R79, R79, R0.reuse ;  /* 0x000000004f4f7220 */ /* 0x080fe20000400000 */
[----:B------:R-:W-:Y:S01]  /*5130*/  F2FP.BF16.F32.PACK_AB R67, RZ, R67 ;  /* 0x00000043ff43723e */ /* 0x000fe200000010ff */
[----:B------:R-:W-:Y:S01]  /*5140*/  FMUL R80, R80, R0 ;  /* 0x0000000050507220 */ /* 0x000fe20000400000 */
[----:B------:R-:W-:Y:S01]  /*5150*/  F2FP.BF16.F32.PACK_AB R68, RZ, R68 ;  /* 0x00000044ff44723e */ /* 0x000fe200000010ff */
[----:B------:R-:W-:Y:S01]  /*5160*/  @P1 STG.E.U16 desc[UR12][R4.64+0x12], R63 ;  /* 0x0000123f04001986 */ /* 0x000fe2000c10150c */
[----:B------:R-:W-:Y:S01]  /*5170*/  ISETP.GT.AND P1, PT, R15, 0x19, PT ;  /* 0x000000190f00780c */ /* 0x000fe20003f24270 */
[-C--:B------:R-:W-:Y:S01]  /*5180*/  FMUL R81, R81, R0.reuse ;  /* 0x0000000051517220 */ /* 0x080fe20000400000 */
[----:B------:R-:W-:Y:S01]  /*5190*/  F2FP.BF16.F32.PACK_AB R69, RZ, R69 ;  /* 0x00000045ff45723e */ /* 0x000fe200000010ff */
[----:B------:R-:W-:Y:S01]  /*51a0*/  @P0 STG.E.U16 desc[UR12][R2.64+0x20], R64 ;  /* 0x0000204002000986 */ /* 0x000fe2000c10150c */
[----:B------:R-:W-:Y:S01]  /*51b0*/  ISETP.GT.AND P0, PT, R16, RZ, P2 ;  /* 0x000000ff1000720c */ /* 0x000fe20001704270 */
[----:B------:R-:W-:Y:S01]  /*51c0*/  FMUL R82, R82, R0 ;  /* 0x0000000052527220 */ /* 0x000fe20000400000 */
[----:B------:R-:W-:Y:S01]  /*51d0*/  F2FP.BF16.F32.PACK_AB R70, RZ, R70 ;  /* 0x00000046ff46723e */ /* 0x000fe200000010ff */
        /* <DEDUP_REMOVED lines=10> */
[----:B------:R-:W-:Y:S01]  /*5280*/  @P0 STG.E.U16 desc[UR12][R2.64+0x22], R65 ;  /* 0x0000224102000986 */ /* 0x000fe2000c10150c */
[----:B------:R-:W-:Y:S01]  /*5290*/  ISETP.GT.AND P0, PT, R16, 0x8, P3 ;  /* 0x000000081000780c */ /* 0x000fe20001f04270 */
[-C--:B------:R-:W-:Y:S01]  /*52a0*/  FMUL R24, R24, R0.reuse ;  /* 0x0000000018187220 */ /* 0x080fe20000400000 */
[----:B------:R-:W-:Y:S01]  /*52b0*/  ISETP.GT.AND P5, PT, R15, 0x28, PT ;  /* 0x000000280f00780c */ /* 0x000fe20003fa4270 */
        /* <DEDUP_REMOVED lines=8> */
[-C--:B------:R-:W-:Y:S01]  /*5340*/  FMUL R29, R29, R0.reuse ;  /* 0x000000001d1d7220 */ /* 0x080fe20000400000 */
[C---:B------:R-:W-:Y:S01]  /*5350*/  ISETP.GT.AND P4, PT, R15.reuse, 0x30, PT ;  /* 0x000000300f00780c */ /* 0x040fe20003f84270 */
[----:B------:R-:W-:Y:S01]  /*5360*/  @P0 STG.E.U16 desc[UR12][R4.64+0x20], R66 ;  /* 0x0000204204000986 */ /* 0x000fe2000c10150c */
[----:B------:R-:W-:Y:S01]  /*5370*/  ISETP.GT.AND P0, PT, R16, 0x8, P2 ;  /* 0x000000081000780c */ /* 0x000fe20001704270 */
[-C--:B------:R-:W-:Y:S01]  /*5380*/  FMUL R30, R30, R0.reuse ;  /* 0x000000001e1e7220 */ /* 0x080fe20000400000 */
[----:B------:R-:W-:Y:S01]  /*5390*/  ISETP.GT.AND P2, PT, R15, 0x18, PT ;  /* 0x000000180f00780c */ /* 0x000fe20003f44270 */
[----:B------:R-:W-:Y:S01]  /*53a0*/  FMUL R31, R31, R0 ;  /* 0x000000001f1f7220 */ /* 0x000fe20000400000 */
[----:B------:R-:W-:Y:S01]  /*53b0*/  F2FP.BF16.F32.PACK_AB R80, RZ, R80 ;  /* 0x00000050ff50723e */ /* 0x000fe200000010ff */
        /* <DEDUP_REMOVED lines=8> */
[----:B------:R-:W-:Y:S01]  /*5440*/  @P0 STG.E.U16 desc[UR12][R4.64+0x22], R67 ;  /* 0x0000224304000986 */ /* 0x000fe2000c10150c */
[----:B------:R-:W-:Y:S01]  /*5450*/  ISETP.GT.AND P0, PT, R16, RZ, P2 ;  /* 0x000000ff1000720c */ /* 0x000fe20001704270 */
[----:B------:R-:W-:Y:S01]  /*5460*/  FMUL R36, R36, R0 ;  /* 0x0000000024247220 */ /* 0x000fe20000400000 */
[----:B------:R-:W-:Y:S01]  /*5470*/  F2FP.BF16.F32.PACK_AB R84, RZ, R84 ;  /* 0x00000054ff54723e */ /* 0x000fe200000010ff */
[-C--:B------:R-:W-:Y:S01]  /*5480*/  FMUL R37, R37, R0.reuse ;  /* 0x0000000025257220 */ /* 0x080fe20000400000 */
[----:B------:R-:W-:Y:S01]  /*5490*/  P2R R12, PR, RZ, 0x20 ;  /* 0x00000020ff0c7803 */ /* 0x000fe20000000000 */
        /* <DEDUP_REMOVED lines=9> */
[----:B------:R-:W-:Y:S01]  /*5530*/  ISETP.GT.AND P0, PT, R16, RZ, P1 ;  /* 0x000000ff1000720c */ /* 0x000fe20000f04270 */
        /* <DEDUP_REMOVED lines=13> */
[----:B------:R-:W-:Y:S01]  /*5610*/  ISETP.GT.AND P0, PT, R16, 0x8, P2 ;  /* 0x000000081000780c */ /* 0x000fe20001704270 */
        /* <DEDUP_REMOVED lines=17> */
[----:B------:R-:W-:-:S02]  /*5730*/  F2FP.BF16.F32.PACK_AB R36, RZ, R36 ;  /* 0x00000024ff24723e */ /* 0x000fc400000010ff */
[----:B------:R-:W-:Y:S02]  /*5740*/  F2FP.BF16.F32.PACK_AB R37, RZ, R37 ;  /* 0x00000025ff25723e */ /* 0x000fe400000010ff */
[----:B------:R-:W-:Y:S02]  /*5750*/  F2FP.BF16.F32.PACK_AB R38, RZ, R38 ;  /* 0x00000026ff26723e */ /* 0x000fe400000010ff */
[----:B------:R-:W-:Y:S02]  /*5760*/  F2FP.BF16.F32.PACK_AB R39, RZ, R39 ;  /* 0x00000027ff27723e */ /* 0x000fe400000010ff */
[----:B------:R-:W-:Y:S01]  /*5770*/  F2FP.BF16.F32.PACK_AB R40, RZ, R40 ;  /* 0x00000028ff28723e */ /* 0x000fe200000010ff */
[----:B------:R-:W-:Y:S01]  /*5780*/  @P0 STG.E.U16 desc[UR12][R4.64+0x32], R71 ;  /* 0x0000324704000986 */ /* 0x000fe2000c10150c */
[----:B------:R-:W-:Y:S02]  /*5790*/  ISETP.GT.AND P0, PT, R16, RZ, P2 ;  /* 0x000000ff1000720c */ /* 0x000fe40001704270 */
[----:B------:R-:W-:-:S02]  /*57a0*/  F2FP.BF16.F32.PACK_AB R41, RZ, R41 ;  /* 0x00000029ff29723e */ /* 0x000fc400000010ff */
[----:B------:R-:W-:Y:S02]  /*57b0*/  F2FP.BF16.F32.PACK_AB R42, RZ, R42 ;  /* 0x0000002aff2a723e */ /* 0x000fe400000010ff */
[----:B------:R-:W-:Y:S02]  /*57c0*/  F2FP.BF16.F32.PACK_AB R43, RZ, R43 ;  /* 0x0000002bff2b723e */ /* 0x000fe400000010ff */
[----:B------:R-:W-:Y:S02]  /*57d0*/  F2FP.BF16.F32.PACK_AB R44, RZ, R44 ;  /* 0x0000002cff2c723e */ /* 0x000fe400000010ff */
[----:B------:R-:W-:Y:S02]  /*57e0*/  F2FP.BF16.F32.PACK_AB R45, RZ, R45 ;  /* 0x0000002dff2d723e */ /* 0x000fe400000010ff */
[----:B------:R-:W-:Y:S01]  /*57f0*/  F2FP.BF16.F32.PACK_AB R46, RZ, R46 ;  /* 0x0000002eff2e723e */ /* 0x000fe200000010ff */
[----:B------:R-:W-:Y:S01]  /*5800*/  @P0 STG.E.U16 desc[UR12][R2.64+0x40], R72 ;  /* 0x0000404802000986 */ /* 0x000fe2000c10150c */
[----:B------:R-:W-:-:S02]  /*5810*/  ISETP.GT.AND P0, PT, R16, RZ, P1 ;  /* 0x000000ff1000720c */ /* 0x000fc40000f04270 */
[----:B------:R-:W-:Y:S02]  /*5820*/  F2FP.BF16.F32.PACK_AB R47, RZ, R47 ;  /* 0x0000002fff2f723e */ /* 0x000fe400000010ff */
[----:B------:R-:W-:Y:S02]  /*5830*/  F2FP.BF16.F32.PACK_AB R48, RZ, R48 ;  /* 0x00000030ff30723e */ /* 0x000fe400000010ff */
[----:B------:R-:W-:Y:S02]  /*5840*/  F2FP.BF16.F32.PACK_AB R49, RZ, R49 ;  /* 0x00000031ff31723e */ /* 0x000fe400000010ff */
[----:B------:R-:W-:Y:S02]  /*5850*/  F2FP.BF16.F32.PACK_AB R50, RZ, R50 ;  /* 0x00000032ff32723e */ /* 0x000fe400000010ff */
[----:B------:R-:W-:Y:S02]  /*5860*/  F2FP.BF16.F32.PACK_AB R51, RZ, R51 ;  /* 0x00000033ff33723e */ /* 0x000fe400000010ff */
[----:B------:R-:W-:Y:S01]  /*5870*/  F2FP.BF16.F32.PACK_AB R52, RZ, R52 ;  /* 0x00000034ff34723e */ /* 0x000fe200000010ff */
[----:B------:R-:W-:Y:S01]  /*5880*/  @P0 STG.E.U16 desc[UR12][R2.64+0x42], R73 ;  /* 0x0000424902000986 */ /* 0x000fe2000c10150c */
[----:B------:R-:W-:-:S02]  /*5890*/  ISETP.GT.AND P0, PT, R16, 0x8, P2 ;  /* 0x000000081000780c */ /* 0x000fc40001704270 */
[----:B------:R-:W-:Y:S02]  /*58a0*/  ISETP.GT.AND P2, PT, R15, 0x38, PT ;  /* 0x000000380f00780c */ /* 0x000fe40003f44270 */
[----:B------:R-:W-:Y:S02]  /*58b0*/  F2FP.BF16.F32.PACK_AB R53, RZ, R53 ;  /* 0x00000035ff35723e */ /* 0x000fe400000010ff */
[----:B------:R-:W-:-:S07]  /*58c0*/  F2FP.BF16.F32.PACK_AB R54, RZ, R54 ;  /* 0x00000036ff36723e */ /* 0x000fce00000010ff */
[----:B------:R-:W-:Y:S01]  /*58d0*/  @P0 STG.E.U16 desc[UR12][R4.64+0x40], R74 ;  /* 0x0000404a04000986 */ /* 0x000fe2000c10150c */
[----:B------:R-:W-:-:S13]  /*58e0*/  ISETP.GT.AND P0, PT, R16, 0x8, P1 ;  /* 0x000000081000780c */ /* 0x000fda0000f04270 */
[----:B------:R-:W-:Y:S01]  /*58f0*/  @P0 STG.E.U16 desc[UR12][R4.64+0x42], R75 ;  /* 0x0000424b04000986 */ /* 0x000fe2000c10150c */
[----:B------:R-:W-:-:S13]  /*5900*/  ISETP.GT.AND P0, PT, R16, RZ, P5 ;  /* 0x000000ff1000720c */ /* 0x000fda0002f04270 */
[----:B------:R-:W-:Y:S01]  /*5910*/  @P0 STG.E.U16 desc[UR12][R2.64+0x50], R76 ;  /* 0x0000504c02000986 */ /* 0x000fe2000c10150c */
[----:B------:R-:W-:-:S04]  /*5920*/  ISETP.GT.AND P0, PT, R15, 0x29, PT ;  /* 0x000000290f00780c */ /* 0x000fc80003f04270 */
[----:B------:R-:W-:Y:S02]  /*5930*/  ISETP.GT.AND P1, PT, R16, RZ, P0 ;  /* 0x000000ff1000720c */ /* 0x000fe40000724270 */
[----:B------:R-:W-:-:S11]  /*5940*/  P2R R13, PR, RZ, 0x1 ;  /* 0x00000001ff0d7803 */ /* 0x000fd60000000000 */
[----:B------:R-:W-:Y:S01]  /*5950*/  @P1 STG.E.U16 desc[UR12][R2.64+0x52], R77 ;  /* 0x0000524d02001986 */ /* 0x000fe2000c10150c */
[----:B------:R-:W-:-:S13]  /*5960*/  ISETP.GT.AND P1, PT, R16, 0x8, P5 ;  /* 0x000000081000780c */ /* 0x000fda0002f24270 */
[----:B------:R-:W-:Y:S01]  /*5970*/  @P1 STG.E.U16 desc[UR12][R4.64+0x50], R78 ;  /* 0x0000504e04001986 */ /* 0x000fe2000c10150c */
[C---:B------:R-:W-:Y:S02]  /*5980*/  ISETP.GT.AND P1, PT, R16.reuse, 0x8, P0 ;  /* 0x000000081000780c */ /* 0x040fe40000724270 */
[----:B------:R-:W-:-:S11]  /*5990*/  ISETP.GT.AND P0, PT, R16, 0x8, P2 ;  /* 0x000000081000780c */ /* 0x000fd60001704270 */
[----:B------:R-:W-:Y:S01]  /*59a0*/  @P1 STG.E.U16 desc[UR12][R4.64+0x52], R79 ;  /* 0x0000524f04001986 */ /* 0x000fe2000c10150c */
[----:B------:R-:W-:-:S13]  /*59b0*/  ISETP.GT.AND P1, PT, R16, RZ, P4 ;  /* 0x000000ff1000720c */ /* 0x000fda0002724270 */
[----:B------:R-:W-:Y:S01]  /*59c0*/  @P1 STG.E.U16 desc[UR12][R2.64+0x60], R80 ;  /* 0x0000605002001986 */ /* 0x000fe2000c10150c */
[----:B------:R-:W-:-:S13]  /*59d0*/  ISETP.GT.AND P1, PT, R16, RZ, P3 ;  /* 0x000000ff1000720c */ /* 0x000fda0001f24270 */
[----:B------:R-:W-:Y:S01]  /*59e0*/  @P1 STG.E.U16 desc[UR12][R2.64+0x62], R81 ;  /* 0x0000625102001986 */ /* 0x000fe2000c10150c */
[----:B------:R-:W-:-:S13]  /*59f0*/  ISETP.GT.AND P1, PT, R16, 0x8, P4 ;  /* 0x000000081000780c */ /* 0x000fda0002724270 */
[----:B------:R-:W-:Y:S01]  /*5a00*/  @P1 STG.E.U16 desc[UR12][R4.64+0x60], R82 ;  /* 0x0000605204001986 */ /* 0x000fe2000c10150c */
[----:B------:R-:W-:-:S13]  /*5a10*/  ISETP.GT.AND P1, PT, R16, 0x8, P3 ;  /* 0x000000081000780c */ /* 0x000fda0001f24270 */
[----:B------:R-:W-:Y:S01]  /*5a20*/  @P1 STG.E.U16 desc[UR12][R4.64+0x62], R83 ;  /* 0x0000625304001986 */ /* 0x000fe2000c10150c */
[----:B------:R-:W-:-:S05]  /*5a30*/  IADD3 R10, P1, R17, R4, RZ ;  /* 0x00000004110a7210 */ /* 0x000fca0007f3e0ff */
[----:B------:R-:W-:Y:S01]  /*5a40*/  IMAD.X R11, R9, 0x1, R5, P1 ;  /* 0x00000001090b7824 */ /* 0x000fe200008e0605 */
[----:B------:R-:W-:-:S13]  /*5a50*/  ISETP.GT.AND P1, PT, R16, RZ, P2 ;  /* 0x000000ff1000720c */ /* 0x000fda0001724270 */
[----:B------:R-:W-:Y:S01]  /*5a60*/  @P1 STG.E.U16 desc[UR12][R2.64+0x70], R84 ;  /* 0x0000705402001986 */ /* 0x000fe2000c10150c */
[----:B------:R-:W-:-:S05]  /*5a70*/  IADD3 R8, P1, R17, R2, RZ ;  /* 0x0000000211087210 */ /* 0x000fca0007f3e0ff */
[----:B------:R-:W-:Y:S01]  /*5a80*/  IMAD.X R9, R9, 0x1, R3, P1 ;  /* 0x0000000109097824 */ /* 0x000fe200008e0603 */
[----:B------:R-:W-:-:S04]  /*5a90*/  ISETP.GT.AND P1, PT, R15, 0x39, PT ;  /* 0x000000390f00780c */ /* 0x000fc80003f24270 */
[----:B------:R-:W-:-:S13]  /*5aa0*/  ISETP.GT.AND P5, PT, R16, RZ, P1 ;  /* 0x000000ff1000720c */ /* 0x000fda0000fa4270 */
[----:B------:R0:W-:Y:S01]  /*5ab0*/  @P5 STG.E.U16 desc[UR12][R2.64+0x72], R85 ;  /* 0x0000725502005986 */ /* 0x0001e2000c10150c */
[----:B------:R-:W-:-:S03]  /*5ac0*/  ISETP.GT.AND P5, PT, R15, RZ, PT ;  /* 0x000000ff0f00720c */ /* 0x000fc60003fa4270 */
[----:B------:R-:W-:Y:S01]  /*5ad0*/  @P0 STG.E.U16 desc[UR12][R4.64+0x70], R86 ;  /* 0x0000705604000986 */ /* 0x000fe2000c10150c */
[----:B------:R-:W-:-:S13]  /*5ae0*/  ISETP.GT.AND P0, PT, R16, 0x8, P1 ;  /* 0x000000081000780c */ /* 0x000fda0000f04270 */
[----:B------:R-:W-:Y:S01]  /*5af0*/  @P0 STG.E.U16 desc[UR12][R4.64+0x72], R87 ;  /* 0x0000725704000986 */ /* 0x000fe2000c10150c */
[C---:B------:R-:W-:Y:S02]  /*5b00*/  ISETP.GT.AND P0, PT, R16.reuse, 0x40, P5 ;  /* 0x000000401000780c */ /* 0x040fe40002f04270 */
[----:B------:R-:W-:-:S11]  /*5b10*/  ISETP.GT.AND P5, PT, R16, 0x48, P5 ;  /* 0x000000481000780c */ /* 0x000fd60002fa4270 */
[----:B------:R-:W-:Y:S01]  /*5b20*/  @P0 STG.E.U16 desc[UR12][R8.64], R24 ;  /* 0x0000001808000986 */ /* 0x000fe2000c10150c */
[C---:B------:R-:W-:Y:S02]  /*5b30*/  ISETP.GT.AND P0, PT, R16.reuse, 0x40, P6 ;  /* 0x000000401000780c */ /* 0x040fe40003704270 */
[----:B------:R-:W-:-:S11]  /*5b40*/  ISETP.GT.AND P6, PT, R16, 0x48, P6 ;  /* 0x000000481000780c */ /* 0x000fd600037c4270 */
[----:B0-----:R-:W-:Y:S02]  /*5b50*/  @P0 IMAD.MOV.U32 R2, RZ, RZ, R8 ;  /* 0x000000ffff020224 */ /* 0x001fe400078e0008 */
[----:B------:R-:W-:-:S05]  /*5b60*/  @P0 IMAD.MOV.U32 R3, RZ, RZ, R9 ;  /* 0x000000ffff030224 */ /* 0x000fca00078e0009 */
[----:B------:R0:W-:Y:S01]  /*5b70*/  @P0 STG.E.U16 desc[UR12][R2.64+0x2], R25 ;  /* 0x0000021902000986 */ /* 0x0001e2000c10150c */
[----:B------:R-:W-:-:S03]  /*5b80*/  ISETP.NE.AND P0, PT, R13, RZ, PT ;  /* 0x000000ff0d00720c */ /* 0x000fc60003f05270 */
[----:B------:R-:W-:Y:S01]  /*5b90*/  @P5 STG.E.U16 desc[UR12][R10.64], R26 ;  /* 0x0000001a0a005986 */ /* 0x000fe2000c10150c */
[----:B------:R-:W-:-:S03]  /*5ba0*/  ISETP.NE.AND P5, PT, R12, RZ, PT ;  /* 0x000000ff0c00720c */ /* 0x000fc60003fa5270 */
[----:B------:R-:W-:Y:S01]  /*5bb0*/  @P6 STG.E.U16 desc[UR12][R10.64+0x2], R27 ;  /* 0x0000021b0a006986 */ /* 0x000fe2000c10150c */
[----:B------:R-:W-:-:S04]  /*5bc0*/  ISETP.GT.AND P6, PT, R15, 0x8, PT ;  /* 0x000000080f00780c */ /* 0x000fc80003fc4270 */
[----:B------:R-:W-:-:S13]  /*5bd0*/  ISETP.GT.AND P6, PT, R16, 0x40, P6 ;  /* 0x000000401000780c */ /* 0x000fda00037c4270 */
[----:B0-----:R-:W-:Y:S02]  /*5be0*/  @P6 IMAD.MOV.U32 R2, RZ, RZ, R8 ;  /* 0x000000ffff026224 */ /* 0x001fe400078e0008 */
[----:B------:R-:W-:-:S05]  /*5bf0*/  @P6 IMAD.MOV.U32 R3, RZ, RZ, R9 ;  /* 0x000000ffff036224 */ /* 0x000fca00078e0009 */
[----:B------:R0:W-:Y:S01]  /*5c00*/  @P6 STG.E.U16 desc[UR12][R2.64+0x10], R28 ;  /* 0x0000101c02006986 */ /* 0x0001e2000c10150c */
[----:B------:R-:W-:-:S04]  /*5c10*/  ISETP.GT.AND P6, PT, R15, 0x9, PT ;  /* 0x000000090f00780c */ /* 0x000fc80003fc4270 */
[----:B------:R-:W-:-:S13]  /*5c20*/  ISETP.GT.AND P6, PT, R16, 0x40, P6 ;  /* 0x000000401000780c */ /* 0x000fda00037c4270 */
[----:B0-----:R-:W-:Y:S02]  /*5c30*/  @P6 IMAD.MOV.U32 R2, RZ, RZ, R8 ;  /* 0x000000ffff026224 */ /* 0x001fe400078e0008 */
[----:B------:R-:W-:-:S05]  /*5c40*/  @P6 IMAD.MOV.U32 R3, RZ, RZ, R9 ;  /* 0x000000ffff036224 */ /* 0x000fca00078e0009 */
[----:B------:R0:W-:Y:S01]  /*5c50*/  @P6 STG.E.U16 desc[UR12][R2.64+0x12], R29 ;  /* 0x0000121d02006986 */ /* 0x0001e2000c10150c */
[----:B------:R-:W-:-:S04]  /*5c60*/  ISETP.GT.AND P6, PT, R15, 0x8, PT ;  /* 0x000000080f00780c */ /* 0x000fc80003fc4270 */
[----:B------:R-:W-:-:S13]  /*5c70*/  ISETP.GT.AND P6, PT, R16, 0x48, P6 ;  /* 0x000000481000780c */ /* 0x000fda00037c4270 */
        /* <DEDUP_REMOVED lines=66> */
[C---:B------:R-:W-:Y:S02]  /*60a0*/  ISETP.GT.AND P6, PT, R16.reuse, 0x40, P5 ;  /* 0x000000401000780c */ /* 0x040fe40002fc4270 */
[----:B------:R-:W-:-:S11]  /*60b0*/  ISETP.GT.AND P5, PT, R16, 0x48, P5 ;  /* 0x000000481000780c */ /* 0x000fd60002fa4270 */
        /* <DEDUP_REMOVED lines=9> */
[----:B------:R-:W-:Y:S01]  /*6150*/  ISETP.GT.AND P4, PT, R16, 0x48, P4 ;  /* 0x000000481000780c */ /* 0x000fe20002784270 */
        /* <DEDUP_REMOVED lines=17> */
[----:B------:R0:W-:Y:S02]  /*6270*/  @P0 STG.E.U16 desc[UR12][R2.64+0x62], R49 ;  /* 0x0000623102000986 */ /* 0x0001e4000c10150c */
        /* <DEDUP_REMOVED lines=8> */
[----:B------:R0:W-:Y:S04]  /*6300*/  @P6 STG.E.U16 desc[UR12][R2.64+0x70], R52 ;  /* 0x0000703402006986 */ /* 0x0001e8000c10150c */
[----:B------:R1:W-:Y:S01]  /*6310*/  @P5 STG.E.U16 desc[UR12][R8.64+0x72], R53 ;  /* 0x0000723508005986 */ /* 0x0003e2000c10150c */
[----:B0-----:R-:W-:Y:S02]  /*6320*/  @P2 IMAD.MOV.U32 R2, RZ, RZ, R6 ;  /* 0x000000ffff022224 */ /* 0x001fe400078e0006 */
[----:B------:R-:W-:-:S05]  /*6330*/  @P2 IMAD.MOV.U32 R3, RZ, RZ, R7 ;  /* 0x000000ffff032224 */ /* 0x000fca00078e0007 */
[----:B------:R1:W-:Y:S01]  /*6340*/  @P2 STG.E.U16 desc[UR12][R2.64+0x70], R54 ;  /* 0x0000703602002986 */ /* 0x0003e2000c10150c */
[----:B------:R-:W-:Y:S05]  /*6350*/  @!P1 EXIT ;  /* 0x000000000000994d */ /* 0x000fea0003800000 */
[----:B------:R-:W-:-:S05]  /*6360*/  F2FP.BF16.F32.PACK_AB R0, RZ, R0 ;  /* 0x00000000ff00723e */ /* 0x000fca00000010ff */
[----:B------:R-:W-:Y:S01]  /*6370*/  STG.E.U16 desc[UR12][R6.64+0x72], R0 ;  /* 0x0000720006007986 */ /* 0x000fe2000c10150c */
[----:B------:R-:W-:Y:S05]  /*6380*/  EXIT ;  /* 0x000000000000794d */ /* 0x000fea0003800000 */
.L_x_14:
[----:B------:R-:W-:-:S13]  /*6390*/  ISETP.NE.AND P0, PT, R8, RZ, PT ;  /* 0x000000ff0800720c */ /* 0x000fda0003f05270 */
[----:B------:R-:W-:Y:S05]  /*63a0*/  @P0 EXIT ;  /* 0x000000000000094d */ /* 0x000fea0003800000 */
[----:B------:R-:W-:-:S13]  /*63b0*/  ELECT P0, URZ, PT ;  /* 0x00000000003f782f */ /* 0x000fda0003800000 */
[----:B------:R-:W-:Y:S05]  /*63c0*/  @!P0 BRA `(.L_x_151) ;  /* 0x0000000400c48947 */ /* 0x000fea0003800000 */
[----:B------:R-:W-:-:S13]  /*63d0*/  ISETP.GE.AND P0, PT, R5, 0x1, PT ;  /* 0x000000010500780c */ /* 0x000fda0003f06270 */
[----:B------:R-:W-:Y:S05]  /*63e0*/  @!P0 BRA `(.L_x_151) ;  /* 0x0000000400bc8947 */ /* 0x000fea0003800000 */
[----:B----45:R-:W0:Y:S01]  /*63f0*/  S2R R14, SR_CgaCtaId ;  /* 0x00000000000e7919 */ /* 0x030e220000008800 */
[----:B------:R-:W-:Y:S01]  /*6400*/  IMAD.SHL.U32 R20, R11, 0x80, RZ ;  /* 0x000000800b147824 */ /* 0x000fe200078e00ff */
[----:B------:R-:W-:Y:S01]  /*6410*/  ULDC UR4, c[0x0][0x384] ;  /* 0x0000e10000047ab9 */ /* 0x000fe20000000800 */
[----:B------:R-:W-:Y:S01]  /*6420*/  IMAD R0, R16, R17, RZ ;  /* 0x0000001110007224 */ /* 0x000fe200078e02ff */
[----:B------:R-:W-:Y:S01]  /*6430*/  LOP3.LUT P0, RZ, R10, 0x1f, RZ, 0xc0, !PT ;  /* 0x0000001f0aff7812 */ /* 0x000fe2000780c0ff */
[----:B------:R-:W-:Y:S01]  /*6440*/  IMAD.HI.U32 R4, R20, UR4, RZ ;  /* 0x0000000414047c27 */ /* 0x000fe2000f8e00ff */
[----:B------:R-:W-:Y:S01]  /*6450*/  ULDC UR5, c[0x0][0x388] ;  /* 0x0000e20000057ab9 */ /* 0x000fe20000000800 */
[C---:B------:R-:W-:Y:S02]  /*6460*/  ISETP.NE.AND P1, PT, R13.reuse, RZ, PT ;  /* 0x000000ff0d00720c */ /* 0x040fe40003f25270 */
[----:B------:R-:W-:Y:S01]  /*6470*/  CS2R R10, SRZ ;  /* 0x00000000000a7805 */ /* 0x000fe2000001ff00 */
[----:B------:R-:W-:Y:S01]  /*6480*/  IMAD.SHL.U32 R21, R12, 0x40, RZ ;  /* 0x000000400c157824 */ /* 0x000fe200078e00ff */
[----:B------:R-:W-:Y:S01]  /*6490*/  ISETP.NE.OR P0, PT, R13, RZ, !P0 ;  /* 0x000000ff0d00720c */ /* 0x000fe20004705670 */
[----:B------:R-:W-:Y:S01]  /*64a0*/  IMAD R8, R7, R0, 0x1 ;  /* 0x0000000107087424 */ /* 0x000fe200078e0200 */
[----:B------:R-:W-:Y:S01]  /*64b0*/  LOP3.LUT R23, R3, 0x2, RZ, 0xfc, !PT ;  /* 0x0000000203177812 */ /* 0x000fe200078efcff */
[----:B------:R-:W-:Y:S01]  /*64c0*/  IMAD.MOV.U32 R6, RZ, RZ, 0x1 ;  /* 0x00000001ff067424 */ /* 0x000fe200078e00ff */
[----:B------:R-:W-:Y:S01]  /*64d0*/  SHF.R.U32.HI R4, RZ, UR5, R4 ;  /* 0x00000005ff047c19 */ /* 0x000fe20008011604 */
[----:B------:R-:W-:-:S02]  /*64e0*/  IMAD.MOV.U32 R9, RZ, RZ, RZ ;  /* 0x000000ffff097224 */ /* 0x000fc400078e00ff */
[----:B------:R-:W-:Y:S02]  /*64f0*/  IMAD.MOV.U32 R12, RZ, RZ, RZ ;  /* 0x000000ffff0c7224 */ /* 0x000fe400078e00ff */
[C---:B0-----:R-:W-:Y:S02]  /*6500*/  IMAD.SHL.U32 R2, R14.reuse, 0x800, RZ ;  /* 0x000008000e027824 */ /* 0x041fe400078e00ff */
[----:B------:R-:W-:-:S03]  /*6510*/  IMAD.SHL.U32 R0, R14, 0x20, RZ ;  /* 0x000000200e007824 */ /* 0x000fc600078e00ff */
[----:B------:R-:W-:-:S07]  /*6520*/  LOP3.LUT R2, R2, 0x800, RZ, 0xc0, !PT ;  /* 0x0000080002027812 */ /* 0x000fce00078ec0ff */
.L_x_155:
[----:B------:R-:W0:Y:S01]  /*6530*/  S2R R14, SR_CgaCtaId ;  /* 0x00000000000e7919 */ /* 0x000e220000008800 */
[----:B------:R-:W-:-:S04]  /*6540*/  MOV R13, 0x400 ;  /* 0x00000400000d7802 */ /* 0x000fc80000000f00 */
[----:B0-----:R-:W-:Y:S02]  /*6550*/  LEA R22, R14, R13, 0x18 ;  /* 0x0000000d0e167211 */ /* 0x001fe400078ec0ff */
[----:B------:R-:W-:-:S03]  /*6560*/  SHF.L.U32 R13, R6, 0x1f, RZ ;  /* 0x0000001f060d7819 */ /* 0x000fc600000006ff */
[----:B------:R-:W-:-:S07]  /*6570*/  IMAD R14, R9, 0x8, R22 ;  /* 0x00000008090e7824 */ /* 0x000fce00078e0216 */
.L_x_152:
[----:B0-----:R0:W1:Y:S02]  /*6580*/  SYNCS.PHASECHK.TRANS64.TRYWAIT P2, [R14+URZ+0x36048], R13 ;  /* 0x0360480d0e0075a7 */ /* 0x001064000804017f */
[----:B-1----:R-:W-:Y:S05]  /*6590*/  @!P2 NANOSLEEP.SYNCS 0x989680 ;  /* 0x009896800000a95d */ /* 0x002fea0003900000 */
[----:B------:R-:W1:Y:S02]  /*65a0*/  @!P2 SYNCS.PHASECHK.TRANS64 P2, [R14+URZ+0x36048], R13 ;  /* 0x0360480d0e00a5a7 */ /* 0x000e64000804007f */
[----:B-1----:R-:W-:Y:S05]  /*65b0*/  @!P2 BRA `(.L_x_152) ;  /* 0xfffffffc00f0a947 */ /* 0x002fea000383ffff */
[----:B0-----:R-:W0:Y:S02]  /*65c0*/  @!P1 LDC R13, c[0x0][0x500] ;  /* 0x00014000ff0d9b82 */ /* 0x001e240000000800 */
[----:B0-----:R0:W-:Y:S02]  /*65d0*/  @!P1 SYNCS.ARRIVE.TRANS64 RZ, [R14+URZ+0x36000], R13 ;  /* 0x0360000d0eff99a7 */ /* 0x0011e4000800003f */
[----:B0-----:R-:W-:-:S04]  /*65e0*/  PRMT R13, R23, 0x9910, RZ ;  /* 0x00009910170d7816 */ /* 0x001fc800000000ff */
[----:B------:R-:W-:-:S13]  /*65f0*/  ISETP.NE.AND P2, PT, R13, 0x2, PT ;  /* 0x000000020d00780c */ /* 0x000fda0003f45270 */
[----:B------:R-:W-:Y:S05]  /*6600*/  @P2 BRA `(.L_x_153) ;  /* 0x0000000000042947 */ /* 0x000fea0003800000 */
[----:B------:R-:W-:Y:S01]  /*6610*/  BPT.TRAP 0x1 ;  /* 0x000000040000795c */ /* 0x000fe20000300000 */
.L_x_153:
[----:B------:R-:W-:Y:S05]  /*6620*/  @P0 BRA `(.L_x_154) ;  /* 0x0000000000040947 */ /* 0x000fea0003800000 */
[----:B------:R-:W-:Y:S01]  /*6630*/  BPT.TRAP 0x1 ;  /* 0x000000040000795c */ /* 0x000fe20000300000 */
.L_x_154:
[----:B---3--:R-:W0:Y:S01]  /*6640*/  LDC R15, c[0x0][0x380] ;  /* 0x0000e000ff0f7b82 */ /* 0x008e220000000800 */
[----:B------:R-:W-:Y:S01]  /*6650*/  R2UR UR4, R4 ;  /* 0x00000000040472ca */ /* 0x000fe200000e0000 */
[----:B------:R-:W-:Y:S01]  /*6660*/  IMAD R13, R9, 0x1000, R2 ;  /* 0x00001000090d7824 */ /* 0x000fe200078e0202 */
[----:B------:R-:W-:Y:S01]  /*6670*/  R2UR UR8, R20 ;  /* 0x00000000140872ca */ /* 0x000fe200000e0000 */
[----:B------:R-:W-:Y:S01]  /*6680*/  ULDC UR20, c[0x0][0x38c] ;  /* 0x0000e30000147ab9 */ /* 0x000fe20000000800 */
[----:B------:R-:W-:Y:S01]  /*6690*/  R2UR UR17, R14 ;  /* 0x000000000e1172ca */ /* 0x000fe200000e0000 */
[----:B------:R-:W-:Y:S01]  /*66a0*/  IMAD R13, R13, 0x2, R22 ;  /* 0x000000020d0d7824 */ /* 0x000fe200078e0216 */
[----:B------:R-:W-:Y:S01]  /*66b0*/  UISETP.NE.AND UP0, UPT, UR20, 0x1, UPT ;  /* 0x000000011400788c */ /* 0x000fe2000bf05270 */
[----:B------:R-:W1:Y:S01]  /*66c0*/  LDC.64 R16, c[0x0][0x3b8] ;  /* 0x0000ee00ff107b82 */ /* 0x000e620000000a00 */
[C---:B------:R-:W-:Y:S01]  /*66d0*/  R2UR UR18, R12.reuse ;  /* 0x000000000c1272ca */ /* 0x040fe200000e0000 */
[----:B------:R-:W-:Y:S01]  /*66e0*/  VIADD R12, R12, 0x1 ;  /* 0x000000010c0c7836 */ /* 0x000fe20000000000 */
[----:B------:R-:W-:Y:S01]  /*66f0*/  R2UR UR9, R13 ;  /* 0x000000000d0972ca */ /* 0x000fe200000e0000 */
[----:B------:R-:W-:Y:S01]  /*6700*/  VIADD R8, R8, 0xffffffff ;  /* 0xffffffff08087836 */ /* 0x000fe20000000000 */
[----:B------:R-:W-:Y:S01]  /*6710*/  R2UR UR5, R22 ;  /* 0x00000000160572ca */ /* 0x000fe200000e0000 */
[----:B------:R-:W-:Y:S01]  /*6720*/  ULDC.64 UR26, c[0x0][0x198] ;  /* 0x00006600001a7ab9 */ /* 0x000fe20000000a00 */
[----:B------:R-:W-:Y:S01]  /*6730*/  R2UR UR16, R9 ;  /* 0x00000000091072ca */ /* 0x000fe200000e0000 */
[----:B------:R-:W1:Y:S01]  /*6740*/  LDC.64 R18, c[0x0][0x3d8] ;  /* 0x0000f600ff127b82 */ /* 0x000e620000000a00 */
[----:B------:R-:W-:Y:S01]  /*6750*/  R2UR UR12, R11 ;  /* 0x000000000b0c72ca */ /* 0x000fe200000e0000 */
[----:B------:R-:W-:Y:S01]  /*6760*/  @UP0 ULDC.64 UR10, c[0x0][0x390] ;  /* 0x0000e400000a0ab9 */ /* 0x000fe20000000a00 */
[----:B------:R-:W-:Y:S01]  /*6770*/  R2UR UR13, R10 ;  /* 0x000000000a0d72ca */ /* 0x000fe200000e0000 */
[----:B------:R-:W-:Y:S01]  /*6780*/  ULDC.64 UR14, c[0x0][0x3b0] ;  /* 0x0000ec00000e7ab9 */ /* 0x000fe20000000a00 */
[----:B------:R-:W-:Y:S01]  /*6790*/  ULDC.64 UR22, c[0x0][0x3d0] ;  /* 0x0000f40000167ab9 */ /* 0x000fe20000000a00 */
[----:B------:R-:W-:Y:S01]  /*67a0*/  USHF.L.U32 UR18, UR18, 0x6, URZ ;  /* 0x0000000612127899 */ /* 0x000fe2000800063f */
[----:B------:R-:W-:Y:S01]  /*67b0*/  ISETP.GT.AND P5, PT, R8, 0x1, PT ;  /* 0x000000010800780c */ /* 0x000fe20003fa4270 */
[----:B------:R-:W-:Y:S01]  /*67c0*/  VIADD R9, R9, 0x1 ;  /* 0x0000000109097836 */ /* 0x000fe20000000000 */
[----:B0-----:R-:W-:Y:S01]  /*67d0*/  ISETP.NE.AND P2, PT, R15, 0x1, PT ;  /* 0x000000010f00780c */ /* 0x001fe20003f45270 */
[----:B------:R-:W-:-:S02]  /*67e0*/  UIADD3 UR17, UR17, 0x36000, URZ ;  /* 0x0003600011117890 */ /* 0x000fc4000fffe03f */
[----:B------:R-:W-:Y:S01]  /*67f0*/  ULEA UR16, UR16, UR5, 0xe ;  /* 0x0000000510107291 */ /* 0x000fe2000f8e703f */
[C---:B------:R-:W-:Y:S01]  /*6800*/  ISETP.NE.AND P4, PT, R9.reuse, 0x9, PT ;  /* 0x000000090900780c */ /* 0x040fe20003f85270 */
[----:B------:R-:W-:Y:S01]  /*6810*/  UMOV UR28, 0x30000 ;  /* 0x00030000001c7882 */ /* 0x000fe20000000000 */
[----:B------:R-:W-:Y:S01]  /*6820*/  UMOV UR24, 0x0 ;  /* 0x0000000000187882 */ /* 0x000fe20000000000 */
[----:B------:R-:W-:Y:S01]  /*6830*/  UMOV UR25, 0x10000000 ;  /* 0x1000000000197882 */ /* 0x000fe20000000000 */
[----:B------:R-:W-:-:S05]  /*6840*/  SEL R9, R9, RZ, P4 ;  /* 0x000000ff09097207 */ /* 0x000fca0002000000 */
[----:B------:R-:W-:Y:S01]  /*6850*/  @P2 IMAD.U32 R24, RZ, RZ, UR4 ;  /* 0x00000004ff182e24 */ /* 0x000fe2000f8e00ff */
[----:B------:R-:W-:Y:S01]  /*6860*/  UIADD3 UR4, UP1, UR26, 0xf0, URZ ;  /* 0x000000f01a047890 */ /* 0x000fe2000ff3e03f */
[----:B-1----:R-:W-:Y:S01]  /*6870*/  IMAD R13, R11, R16, R18 ;  /* 0x000000100b0d7224 */ /* 0x002fe200078e0212 */
[----:B------:R-:W-:Y:S01]  /*6880*/  UIADD3 UR26, UP2, UR26, 0x1f0, URZ ;  /* 0x000001f01a1a7890 */ /* 0x000fe2000ff5e03f */
[----:B------:R-:W-:Y:S01]  /*6890*/  IMAD R14, R10, R17, R19 ;  /* 0x000000110a0e7224 */ /* 0x000fe200078e0213 */
[----:B------:R-:W-:Y:S01]  /*68a0*/  @P2 R2UR UR8, R24 ;  /* 0x00000000180822ca */ /* 0x000fe200000e0000 */
[----:B------:R-:W-:Y:S01]  /*68b0*/  UIADD3.X UR5, URZ, UR27, URZ, UP1, !UPT ;  /* 0x0000001b3f057290 */ /* 0x000fe20008ffe43f */
[C---:B------:R-:W-:Y:S01]  /*68c0*/  ISETP.NE.AND P2, PT, R12.reuse, R7, PT ;  /* 0x000000070c00720c */ /* 0x040fe20003f45270 */
[----:B------:R-:W-:Y:S01]  /*68d0*/  UIADD3.X UR27, URZ, UR27, URZ, UP2, !UPT ;  /* 0x0000001b3f1b7290 */ /* 0x000fe200097fe43f */
[----:B------:R-:W-:Y:S02]  /*68e0*/  PRMT R13, R13, 0x40, R14 ;  /* 0x000000400d0d7816 */ /* 0x000fe4000000000e */
[----:B------:R-:W-:-:S07]  /*68f0*/  SEL R12, R12, RZ, P2 ;  /* 0x000000ff0c0c7207 */ /* 0x000fce0001000000 */
[----:B------:R-:W-:Y:S02]  /*6900*/  UIADD3 UR6, -UR8, URZ, URZ ;  /* 0x0000003f08067290 */ /* 0x000fe4000fffe13f */
[----:B------:R-:W-:-:S04]  /*6910*/  UMOV UR21, UR8 ;  /* 0x0000000800157c82 */ /* 0x000fc80008000000 */
[----:B------:R-:W-:Y:S01]  /*6920*/  IMAD R14, R15, UR6, R20 ;  /* 0x000000060f0e7c24 */ /* 0x000fe2000f8e0214 */
[----:B------:R-:W-:Y:S01]  /*6930*/  UIMAD.WIDE.U32 UR6, UR8, UR10, URZ ;  /* 0x0000000a080672a5 */ /* 0x000fe2000f8e003f */
[----:B------:R-:W0:Y:S01]  /*6940*/  LDC R15, c[0x0][0x3c8] ;  /* 0x0000f200ff0f7b82 */ /* 0x000e220000000800 */
[----:B------:R-:W-:Y:S02]  /*6950*/  R2UR UR10, R21 ;  /* 0x00000000150a72ca */ /* 0x000fe400000e0000 */
[----:B------:R-:W-:Y:S01]  /*6960*/  @UP0 USHF.R.U32.HI UR21, URZ, UR11, UR7 ;  /* 0x0000000b3f150299 */ /* 0x000fe20008011607 */
[----:B------:R-:W-:Y:S01]  /*6970*/  R2UR UR19, R14 ;  /* 0x000000000e1372ca */ /* 0x000fe200000e0000 */
[----:B------:R-:W-:Y:S01]  /*6980*/  VIADD R14, R11, 0x1 ;  /* 0x000000010b0e7836 */ /* 0x000fe20000000000 */
[----:B------:R-:W-:Y:S01]  /*6990*/  R2UR UR7, R13 ;  /* 0x000000000d0772ca */ /* 0x000fe200000e0000 */
[----:B------:R-:W-:Y:S01]  /*69a0*/  @P2 IMAD.MOV R14, RZ, RZ, R11 ;  /* 0x000000ffff0e2224 */ /* 0x000fe200078e020b */
[----:B------:R-:W-:Y:S01]  /*69b0*/  R2UR UR11, R0 ;  /* 0x00000000000b72ca */ /* 0x000fe200000e0000 */
[----:B------:R-:W-:Y:S01]  /*69c0*/  UIADD3 UR6, -UR21, URZ, URZ ;  /* 0x0000003f15067290 */ /* 0x000fe2000fffe13f */
[----:B------:R-:W-:Y:S01]  /*69d0*/  SEL R11, RZ, 0x1, P4 ;  /* 0x00000001ff0b7807 */ /* 0x000fe20002000000 */
[----:B------:R-:W-:-:S02]  /*69e0*/  VIADD R13, R10, 0x1 ;  /* 0x000000010a0d7836 */ /* 0x000fc40000000000 */
[----:B------:R-:W-:Y:S01]  /*69f0*/  UIMAD UR20, UR20, UR6, UR8 ;  /* 0x00000006141472a4 */ /* 0x000fe2000f8e0208 */
[----:B------:R-:W-:Y:S01]  /*6a00*/  LOP3.LUT R6, R6, R11, RZ, 0x3c, !PT ;  /* 0x0000000b06067212 */ /* 0x000fe200078e3cff */
[----:B------:R-:W-:Y:S02]  /*6a10*/  UIADD3 UR8, UR9, 0x24000, URZ ;  /* 0x0002400009087890 */ /* 0x000fe4000fffe03f */
[----:B------:R-:W-:Y:S02]  /*6a20*/  UIMAD UR19, UR19, UR14, UR22 ;  /* 0x0000000e131372a4 */ /* 0x000fe4000f8e0216 */
[----:B------:R-:W-:Y:S02]  /*6a30*/  UIMAD UR20, UR20, UR15, UR23 ;  /* 0x0000000f141472a4 */ /* 0x000fe4000f8e0217 */
[----:B------:R-:W-:Y:S02]  /*6a40*/  UPRMT UR6, UR7, 0x5410, URZ ;  /* 0x0000541007067896 */ /* 0x000fe4000800003f */
[----:B------:R-:W-:Y:S01]  /*6a50*/  ULOP3.LUT UR11, UR18, 0x20, UR11, 0xf8, !UPT ;  /* 0x00000020120b7892 */ /* 0x000fe2000f8ef80b */
[----:B0-----:R-:W-:Y:S01]  /*6a60*/  ISETP.NE.AND P3, PT, R14, R15, PT ;  /* 0x0000000f0e00720c */ /* 0x001fe20003f65270 */
[----:B------:R-:W-:-:S03]  /*6a70*/  UMOV UR9, UR17 ;  /* 0x0000001100097c82 */ /* 0x000fc60008000000 */
[----:B------:R-:W-:Y:S02]  /*6a80*/  SEL R11, R14, RZ, P3 ;  /* 0x000000ff0e0b7207 */ /* 0x000fe40001800000 */
[----:B------:R0:W-:Y:S07]  /*6a90*/  UTMALDG.4D.IM2COL [UR16], [UR4], UR6 ;  /* 0x00000010040073b4 */ /* 0x0001ee0008058006 */
[----:B------:R-:W-:Y:S01]  /*6aa0*/  @P3 IMAD.MOV R13, RZ, RZ, R10 ;  /* 0x000000ffff0d3224 */ /* 0x000fe200078e020a */
[----:B------:R0:W-:Y:S03]  /*6ab0*/  UTMALDG.4D.MULTICAST [UR8], [UR26], UR28, desc[UR24] ;  /* 0x000018081a0073b4 */ /* 0x0001e6000801981c */
[----:B------:R-:W-:Y:S01]  /*6ac0*/  IMAD.MOV.U32 R10, RZ, RZ, R13 ;  /* 0x000000ffff0a7224 */ /* 0x000fe200078e000d */
[----:B0-----:R-:W-:Y:S06]  /*6ad0*/  @P5 BRA `(.L_x_155) ;  /* 0xfffffff800945947 */ /* 0x001fec000383ffff */
.L_x_151:
[----:B------:R-:W-:Y:S01]  /*6ae0*/  ISETP.GE.U32.AND P2, PT, R5, 0x9, PT ;  /* 0x000000090500780c */ /* 0x000fe20003f46070 */
[----:B------:R-:W-:Y:S05]  /*6af0*/  WARPSYNC.ALL ;  /* 0x0000000000007948 */ /* 0x000fea0003800000 */
[----:B------:R-:W-:-:S07]  /*6b00*/  ELECT P1, URZ, PT ;  /* 0x00000000003f782f */ /* 0x000fce0003820000 */
[----:B------:R-:W-:-:S05]  /*6b10*/  @P2 IMAD.WIDE.U32 R6, R5, 0x38e38e39, RZ ;  /* 0x38e38e3905062825 */ /* 0x000fca00078e00ff */
[----:B-----5:R-:W-:-:S04]  /*6b20*/  @P2 SHF.R.U32.HI R0, RZ, 0x1, R7 ;  /* 0x00000001ff002819 */ /* 0x020fc80000011607 */
[----:B------:R-:W-:-:S04]  /*6b30*/  @P2 LOP3.LUT R0, R0, 0x1, RZ, 0xc0, !PT ;  /* 0x0000000100002812 */ /* 0x000fc800078ec0ff */
[----:B------:R-:W-:Y:S01]  /*6b40*/  @P2 ISETP.NE.U32.AND P0, PT, R0, 0x1, PT ;  /* 0x000000010000280c */ /* 0x000fe20003f05070 */
[----:B------:R-:W-:-:S12]  /*6b50*/  @!P1 EXIT ;  /* 0x000000000000994d */ /* 0x000fd80003800000 */
[----:B------:R-:W-:Y:S01]  /*6b60*/  LOP3.LUT R3, R3, 0x2, RZ, 0xfc, !PT ;  /* 0x0000000203037812 */ /* 0x000fe200078efcff */
[----:B------:R-:W-:Y:S01]  /*6b70*/  IMAD.MOV.U32 R0, RZ, RZ, 0x1 ;  /* 0x00000001ff007424 */ /* 0x000fe200078e00ff */
[----:B------:R-:W-:Y:S02]  /*6b80*/  @P2 ISETP.NE.U32.AND.EX P0, PT, RZ, RZ, PT, P0 ;  /* 0x000000ffff00220c */ /* 0x000fe40003f05100 */
[----:B------:R-:W-:Y:S02]  /*6b90*/  ISETP.NE.AND P1, PT, R3, 0x3, PT ;  /* 0x000000030300780c */ /* 0x000fe40003f25270 */
[----:B------:R-:W-:-:S11]  /*6ba0*/  @P2 SEL R0, RZ, 0x1, !P0 ;  /* 0x00000001ff002807 */ /* 0x000fd60004000000 */
[----:B------:R-:W-:Y:S05]  /*6bb0*/  @!P1 BRA `(.L_x_156) ;  /* 0x0000000000049947 */ /* 0x000fea0003800000 */
[----:B------:R-:W-:Y:S01]  /*6bc0*/  BPT.TRAP 0x1 ;  /* 0x000000040000795c */ /* 0x000fe20000300000 */
.L_x_156:
[----:B------:R-:W0:Y:S01]  /*6bd0*/  S2R R7, SR_CgaCtaId ;  /* 0x0000000000077919 */ /* 0x000e220000008800 */
[----:B------:R-:W-:Y:S01]  /*6be0*/  IMAD.WIDE.U32 R2, R5, 0x38e38e39, RZ ;  /* 0x38e38e3905027825 */ /* 0x000fe200078e00ff */
[----:B------:R-:W-:-:S04]  /*6bf0*/  MOV R4, 0x400 ;  /* 0x0000040000047802 */ /* 0x000fc80000000f00 */
[----:B------:R-:W-:-:S05]  /*6c00*/  SHF.R.U32.HI R2, RZ, 0x1, R3 ;  /* 0x00000001ff027819 */ /* 0x000fca0000011603 */
[----:B------:R-:W-:Y:S01]  /*6c10*/  IMAD R5, R2, -0x9, R5 ;  /* 0xfffffff702057824 */ /* 0x000fe200078e0205 */
[----:B0-----:R-:W-:-:S05]  /*6c20*/  LEA R4, R7, R4, 0x18 ;  /* 0x0000000407047211 */ /* 0x001fca00078ec0ff */
[----:B------:R-:W-:Y:S01]  /*6c30*/  VIADD R2, R4, 0x36048 ;  /* 0x0003604804027836 */ /* 0x000fe20000000000 */
[----:B------:R-:W-:-:S03]  /*6c40*/  SHF.L.U32 R4, R0, 0x1f, RZ ;  /* 0x0000001f00047819 */ /* 0x000fc600000006ff */
[----:B------:R-:W-:-:S07]  /*6c50*/  IMAD R3, R5, 0x8, R2 ;  /* 0x0000000805037824 */ /* 0x000fce00078e0202 */
.L_x_157:
[----:B0-----:R0:W1:Y:S02]  /*6c60*/  SYNCS.PHASECHK.TRANS64.TRYWAIT P0, [R3+URZ], R4 ;  /* 0x00000004030075a7 */ /* 0x001064000800017f */
[----:B-1----:R-:W-:Y:S05]  /*6c70*/  @!P0 NANOSLEEP.SYNCS 0x989680 ;  /* 0x009896800000895d */ /* 0x002fea0003900000 */
[----:B------:R-:W1:Y:S02]  /*6c80*/  @!P0 SYNCS.PHASECHK.TRANS64 P0, [R3+URZ], R4 ;  /* 0x00000004030085a7 */ /* 0x000e64000800007f */
[----:B-1----:R-:W-:Y:S05]  /*6c90*/  @!P0 BRA `(.L_x_157) ;  /* 0xfffffffc00f08947 */ /* 0x002fea000383ffff */
[----:B------:R-:W-:-:S05]  /*6ca0*/  VIADD R5, R5, 0x1 ;  /* 0x0000000105057836 */ /* 0x000fca0000000000 */
[----:B------:R-:W-:-:S04]  /*6cb0*/  ISETP.NE.AND P0, PT, R5, 0x9, PT ;  /* 0x000000090500780c */ /* 0x000fc80003f05270 */
[----:B0-----:R-:W-:Y:S02]  /*6cc0*/  SEL R3, RZ, 0x1, P0 ;  /* 0x00000001ff037807 */ /* 0x001fe40000000000 */
[----:B------:R-:W-:Y:S02]  /*6cd0*/  SEL R5, R5, RZ, P0 ;  /* 0x000000ff05057207 */ /* 0x000fe40000000000 */
[----:B------:R-:W-:-:S03]  /*6ce0*/  LOP3.LUT R7, R0, R3, RZ, 0x3c, !PT ;  /* 0x0000000300077212 */ /* 0x000fc600078e3cff */
[----:B------:R-:W-:Y:S01]  /*6cf0*/  IMAD R0, R5, 0x8, R2 ;  /* 0x0000000805007824 */ /* 0x000fe200078e0202 */
[----:B------:R-:W-:-:S07]  /*6d00*/  SHF.L.U32 R3, R7, 0x1f, RZ ;  /* 0x0000001f07037819 */ /* 0x000fce00000006ff */
.L_x_158:
        /* <DEDUP_REMOVED lines=11> */
.L_x_159:
        /* <DEDUP_REMOVED lines=11> */
.L_x_160:
        /* <DEDUP_REMOVED lines=11> */
.L_x_161:
        /* <DEDUP_REMOVED lines=11> */
.L_x_162:
        /* <DEDUP_REMOVED lines=11> */
.L_x_163:
        /* <DEDUP_REMOVED lines=11> */
.L_x_164:
        /* <DEDUP_REMOVED lines=11> */
.L_x_165:
[----:B0-----:R0:W1:Y:S02]  /*71e0*/  SYNCS.PHASECHK.TRANS64.TRYWAIT P0, [R5+URZ], R0 ;  /* 0x00000000050075a7 */ /* 0x001064000800017f */
[----:B-1----:R-:W-:Y:S05]  /*71f0*/  @!P0 NANOSLEEP.SYNCS 0x989680 ;  /* 0x009896800000895d */ /* 0x002fea0003900000 */
[----:B------:R-:W1:Y:S02]  /*7200*/  @!P0 SYNCS.PHASECHK.TRANS64 P0, [R5+URZ], R0 ;  /* 0x00000000050085a7 */ /* 0x000e64000800007f */
[----:B-1----:R-:W-:Y:S05]  /*7210*/  @P0 EXIT ;  /* 0x000000000000094d */ /* 0x002fea0003800000 */
[----:B------:R-:W-:Y:S05]  /*7220*/  BRA `(.L_x_165) ;  /* 0xfffffffc00ec7947 */ /* 0x000fea000383ffff */
.L_x_166:
[----:B------:R-:W-:-:S00]  /*7230*/  BRA `(.L_x_166) ;  /* 0xfffffffc00fc7947 */ /* 0x000fc0000383ffff */
[----:B------:R-:W-:-:S00]  /*7240*/  NOP ;  /* 0x0000000000007918 */ /* 0x000fc00000000000 */
        /* <DEDUP_REMOVED lines=11> */
.L_x_167:


//--------------------- .nv.shared._ZN7cutlass13device_kernelINS_4conv6kernel13ConvUniversalINS1_16ConvProblemShapeILNS1_8OperatorE1ELi2EEENS1_10collective14CollectiveConvINS1_46MainloopSm90TmaGmmaWarpSpecializedImplicitGemmILS5_1ELi9ELi2EN4cute5tupleIJNSA_1CILi2EEENSC_ILi1EEESE_EEENS1_36KernelImplicitTmaWarpSpecializedSm90ELi1EEENSB_IJNSC_ILi128EEENSC_ILi64EEENSB_IJSJ_EEEEEENS_10bfloat16_tESM_NSA_8TiledMMAINSA_8MMA_AtomIJNSA_4SM904GMMA27MMA_64x64x16_F32BF16BF16_SSILNSQ_5MajorE0ELSS_1ELNSQ_7ScaleInE1ELST_1EEEEEENSA_6LayoutINSB_IJSE_SE_SE_EEENSB_IJNSC_ILi0EEESY_SY_EEEEENSB_IJNSA_10UnderscoreES11_S11_EEEEENS7_6detail26Sm90ImplicitGemmTileTraitsINSA_20SM90_TMA_LOAD_IM2COLENSA_14ComposedLayoutINSA_7SwizzleILi3ELi4ELi3EEENSA_18smem_ptr_flag_bitsILi16EEENSW_INSB_IJNSB_IJNSC_ILi8EEENSC_ILi16EEEEEENSB_IJSJ_SE_EEENSB_IJSE_NSC_ILi9EEEEEEEEENSB_IJNSB_IJSJ_NSC_ILi512EEEEEENSB_IJSE_SY_EEENSB_IJSY_NSC_ILi8192EEEEEEEEEEEEEvEENS15_INSA_23SM90_TMA_LOAD_MULTICASTENS17_IS19_S1B_NSW_INSB_IJS1F_NSB_IJS1C_S1C_EEES1H_EEENSB_IJS1L_S1K_NSB_IJSY_NSC_ILi4096EEEEEEEEEEEEEvEEEENS_8epilogue10collective6detail29Sm90TmaWarpSpecializedAdapterINS23_15DefaultEpilogueISM_NSB_IJNSB_IJlllEEESE_SY_EEES28_NS22_6thread17LinearCombinationISM_Li1EffLNS29_9ScaleType4KindE0ELNS_15FloatRoundStyleE2ESM_EENS_4gemm15EpilogueDefaultEEEEEvvEEEEvNT_6ParamsE --------------------------
	.section	.nv.shared._ZN7cutlass13device_kernelINS_4conv6kernel13ConvUniversalINS1_16ConvProblemShapeILNS1_8OperatorE1ELi2EEENS1_10collective14CollectiveConvINS1_46MainloopSm90TmaGmmaWarpSpecializedImplicitGemmILS5_1ELi9ELi2EN4cute5tupleIJNSA_1CILi2EEENSC_ILi1EEESE_EEENS1_36KernelImplicitTmaWarpSpecializedSm90ELi1EEENSB_IJNSC_ILi128EEENSC_ILi64EEENSB_IJSJ_EEEEEENS_10bfloat16_tESM_NSA_8TiledMMAINSA_8MMA_AtomIJNSA_4SM904GMMA27MMA_64x64x16_F32BF16BF16_SSILNSQ_5MajorE0ELSS_1ELNSQ_7ScaleInE1ELST_1EEEEEENSA_6LayoutINSB_IJSE_SE_SE_EEENSB_IJNSC_ILi0EEESY_SY_EEEEENSB_IJNSA_10UnderscoreES11_S11_EEEEENS7_6detail26Sm90ImplicitGemmTileTraitsINSA_20SM90_TMA_LOAD_IM2COLENSA_14ComposedLayoutINSA_7SwizzleILi3ELi4ELi3EEENSA_18smem_ptr_flag_bitsILi16EEENSW_INSB_IJNSB_IJNSC_ILi8EEENSC_ILi16EEEEEENSB_IJSJ_SE_EEENSB_IJSE_NSC_ILi9EEEEEEEEENSB_IJNSB_IJSJ_NSC_ILi512EEEEEENSB_IJSE_SY_EEENSB_IJSY_NSC_ILi8192EEEEEEEEEEEEEvEENS15_INSA_23SM90_TMA_LOAD_MULTICASTENS17_IS19_S1B_NSW_INSB_IJS1F_NSB_IJS1C_S1C_EEES1H_EEENSB_IJS1L_S1K_NSB_IJSY_NSC_ILi4096EEEEEEEEEEEEEvEEEENS_8epilogue10collective6detail29Sm90TmaWarpSpecializedAdapterINS23_15DefaultEpilogueISM_NSB_IJNSB_IJlllEEESE_SY_EEES28_NS22_6thread17LinearCombinationISM_Li1EffLNS29_9ScaleType4KindE0ELNS_15FloatRoundStyleE2ESM_EENS_4gemm15EpilogueDefaultEEEEEvvEEEEvNT_6ParamsE,"aw",@nobits
	.sectionflags	@""
	.align	16
	.zero		1024


//--------------------- .nv.shared.reserved.0     --------------------------
	.section	.nv.shared.reserved.0,"aw",@nobits
	.weak		__nv_reservedSMEM_offset_0_alias
	.size		__nv_reservedSMEM_offset_0_alias, 0, 0
	.other		__nv_reservedSMEM_offset_0_alias,@"STO_CUDA_RESERVED_SHARED STV_DEFAULT"
__nv_reservedSMEM_offset_0_alias:
	.zero		0


//--------------------- .nv.global                --------------------------
	.section	.nv.global,"aw",@nobits
.nv.global:
	.type		_ZN39_INTERNAL_e7d9326f_4_k_cu_df5ba35b_31834cute1_E,@object
	.size		_ZN39_INTERNAL_e7d9326f_4_k_cu_df5ba35b_31834cute1_E,(_ZN39_INTERNAL_e7d9326f_4_k_cu_df5ba35b_31834cuda3std3__45__cpo6cbeginE - _ZN39_INTERNAL_e7d9326f_4_k_cu_df5ba35b_31834cute1_E)
_ZN39_INTERNAL_e7d9326f_4_k_cu_df5ba35b_31834cute1_E:
	.zero		1
	.type		_ZN39_INTERNAL_e7d9326f_4_k_cu_df5ba35b_31834cuda3std3__45__cpo6cbeginE,@object
	.size		_ZN39_INTERNAL_e7d9326f_4_k_cu_df5ba35b_31834cuda3std3__45__cpo6cbeginE,(_ZN39_INTERNAL_e7d9326f_4_k_cu_df5ba35b_31834cuda3std3__48in_placeE - _ZN39_INTERNAL_e7d9326f_4_k_cu_df5ba35b_31834cuda3std3__45__cpo6cbeginE)
_ZN39_INTERNAL_e7d9326f_4_k_cu_df5ba35b_31834cuda3std3__45__cpo6cbeginE:
	.zero		1
	.type		_ZN39_INTERNAL_e7d9326f_4_k_cu_df5ba35b_31834cuda3std3__48in_placeE,@object
	.size		_ZN39_INTERNAL_e7d9326f_4_k_cu_df5ba35b_31834cuda3std3__48in_placeE,(_ZN39_INTERNAL_e7d9326f_4_k_cu_df5ba35b_31834cuda3std6ranges3__45__cpo9iter_moveE - _ZN39_INTERNAL_e7d9326f_4_k_cu_df5ba35b_31834cuda3std3__48in_placeE)
_ZN39_INTERNAL_e7d9326f_4_k_cu_df5ba35b_31834cuda3std3__48in_placeE:
	.zero		1
	.type		_ZN39_INTERNAL_e7d9326f_4_k_cu_df5ba35b_31834cuda3std6ranges3__45__cpo9iter_moveE,@object
	.size		_ZN39_INTERNAL_e7d9326f_4_k_cu_df5ba35b_31834cuda3std6ranges3__45__cpo9iter_moveE,(_ZN39_INTERNAL_e7d9326f_4_k_cu_df5ba35b_31834cuda3std3__45__cpo5beginE - _ZN39_INTERNAL_e7d9326f_4_k_cu_df5ba35b_31834cuda3std6ranges3__45__cpo9iter_moveE)
_ZN39_INTERNAL_e7d9326f_4_k_cu_df5ba35b_31834cuda3std6ranges3__45__cpo9iter_moveE:
	.zero		1
	.type		_ZN39_INTERNAL_e7d9326f_4_k_cu_df5ba35b_31834cuda3std3__45__cpo5beginE,@object
	.size		_ZN39_INTERNAL_e7d9326f_4_k_cu_df5ba35b_31834cuda3std3__45__cpo5beginE,(_ZN39_INTERNAL_e7d9326f_4_k_cu_df5ba35b_31834cuda3std3__441_GLOBAL__N__e7d9326f_4_k_cu_df5ba35b_31836ignoreE - _ZN39_INTERNAL_e7d9326f_4_k_cu_df5ba35b_31834cuda3std3__45__cpo5beginE)
_ZN39_INTERNAL_e7d9326f_4_k_cu_df5ba35b_31834cuda3std3__45__cpo5beginE:
	.zero		1
	.type		_ZN39_INTERNAL_e7d9326f_4_k_cu_df5ba35b_31834cuda3std3__441_GLOBAL__N__e7d9326f_4_k_cu_df5ba35b_31836ignoreE,@object
	.size		_ZN39_INTERNAL_e7d9326f_4_k_cu_df5ba35b_31834cuda3std3__441_GLOBAL__N__e7d9326f_4_k_cu_df5ba35b_31836ignoreE,(_ZN39_INTERNAL_e7d9326f_4_k_cu_df5ba35b_31834cute7productE - _ZN39_INTERNAL_e7d9326f_4_k_cu_df5ba35b_31834cuda3std3__441_GLOBAL__N__e7d9326f_4_k_cu_df5ba35b_31836ignoreE)
_ZN39_INTERNAL_e7d9326f_4_k_cu_df5ba35b_31834cuda3std3__441_GLOBAL__N__e7d9326f_4_k_cu_df5ba35b_31836ignoreE:
	.zero		1
	.type		_ZN39_INTERNAL_e7d9326f_4_k_cu_df5ba35b_31834cute7productE,@object
	.size		_ZN39_INTERNAL_e7d9326f_4_k_cu_df5ba35b_31834cute7productE,(_ZN39_INTERNAL_e7d9326f_4_k_cu_df5ba35b_31834cuda3std3__45__cpo3endE - _ZN39_INTERNAL_e7d9326f_4_k_cu_df5ba35b_31834cute7productE)
_ZN39_INTERNAL_e7d9326f_4_k_cu_df5ba35b_31834cute7productE:
	.zero		1
	.type		_ZN39_INTERNAL_e7d9326f_4_k_cu_df5ba35b_31834cuda3std3__45__cpo3endE,@object
	.size		_ZN39_INTERNAL_e7d9326f_4_k_cu_df5ba35b_31834cuda3std3__45__cpo3endE,(_ZN39_INTERNAL_e7d9326f_4_k_cu_df5ba35b_31834cuda3std3__419piecewise_constructE - _ZN39_INTERNAL_e7d9326f_4_k_cu_df5ba35b_31834cuda3std3__45__cpo3endE)
_ZN39_INTERNAL_e7d9326f_4_k_cu_df5ba35b_31834cuda3std3__45__cpo3endE:
	.zero		1
	.type		_ZN39_INTERNAL_e7d9326f_4_k_cu_df5ba35b_31834cuda3std3__419piecewise_constructE,@object
	.size		_ZN39_INTERNAL_e7d9326f_4_k_cu_df5ba35b_31834cuda3std3__419piecewise_constructE,(_ZN39_INTERNAL_e7d9326f_4_k_cu_df5ba35b_31834cuda3std3__45__cpo4cendE - _ZN39_INTERNAL_e7d9326f_4_k_cu_df5ba35b_31834cuda3std3__419piecewise_constructE)
_ZN39_INTERNAL_e7d9326f_4_k_cu_df5ba35b_31834cuda3std3__419piecewise_constructE:
	.zero		1
	.type		_ZN39_INTERNAL_e7d9326f_4_k_cu_df5ba35b_31834cuda3std3__45__cpo4cendE,@object
	.size		_ZN39_INTERNAL_e7d9326f_4_k_cu_df5ba35b_31834cuda3std3__45__cpo4cendE,(_ZN39_INTERNAL_e7d9326f_4_k_cu_df5ba35b_31834cuda3std6ranges3__45__cpo4swapE - _ZN39_INTERNAL_e7d9326f_4_k_cu_df5ba35b_31834cuda3std3__45__cpo4cendE)
_ZN39_INTERNAL_e7d9326f_4_k_cu_df5ba35b_31834cuda3std3__45__cpo4cendE:
	.zero		1
	.type		_ZN39_INTERNAL_e7d9326f_4_k_cu_df5ba35b_31834cuda3std6ranges3__45__cpo4swapE,@object
	.size		_ZN39_INTERNAL_e7d9326f_4_k_cu_df5ba35b_31834cuda3std6ranges3__45__cpo4swapE,(.L_7 - _ZN39_INTERNAL_e7d9326f_4_k_cu_df5ba35b_31834cuda3std6ranges3__45__cpo4swapE)
_ZN39_INTERNAL_e7d9326f_4_k_cu_df5ba35b_31834cuda3std6ranges3__45__cpo4swapE:
	.zero		1
.L_7:


//--------------------- .nv.constant0._ZN7cutlass13device_kernelINS_4conv6kernel13ConvUniversalINS1_16ConvProblemShapeILNS1_8OperatorE1ELi2EEENS1_10collective14CollectiveConvINS1_46MainloopSm90TmaGmmaWarpSpecializedImplicitGemmILS5_1ELi9ELi2EN4cute5tupleIJNSA_1CILi2EEENSC_ILi1EEESE_EEENS1_36KernelImplicitTmaWarpSpecializedSm90ELi1EEENSB_IJNSC_ILi128EEENSC_ILi64EEENSB_IJSJ_EEEEEENS_10bfloat16_tESM_NSA_8TiledMMAINSA_8MMA_AtomIJNSA_4SM904GMMA27MMA_64x64x16_F32BF16BF16_SSILNSQ_5MajorE0ELSS_1ELNSQ_7ScaleInE1ELST_1EEEEEENSA_6LayoutINSB_IJSE_SE_SE_EEENSB_IJNSC_ILi0EEESY_SY_EEEEENSB_IJNSA_10UnderscoreES11_S11_EEEEENS7_6detail26Sm90ImplicitGemmTileTraitsINSA_20SM90_TMA_LOAD_IM2COLENSA_14ComposedLayoutINSA_7SwizzleILi3ELi4ELi3EEENSA_18smem_ptr_flag_bitsILi16EEENSW_INSB_IJNSB_IJNSC_ILi8EEENSC_ILi16EEEEEENSB_IJSJ_SE_EEENSB_IJSE_NSC_ILi9EEEEEEEEENSB_IJNSB_IJSJ_NSC_ILi512EEEEEENSB_IJSE_SY_EEENSB_IJSY_NSC_ILi8192EEEEEEEEEEEEEvEENS15_INSA_23SM90_TMA_LOAD_MULTICASTENS17_IS19_S1B_NSW_INSB_IJS1F_NSB_IJS1C_S1C_EEES1H_EEENSB_IJS1L_S1K_NSB_IJSY_NSC_ILi4096EEEEEEEEEEEEEvEEEENS_8epilogue10collective6detail29Sm90TmaWarpSpecializedAdapterINS23_15DefaultEpilogueISM_NSB_IJNSB_IJlllEEESE_SY_EEES28_NS22_6thread17LinearCombinationISM_Li1EffLNS29_9ScaleType4KindE0ELNS_15FloatRoundStyleE2ESM_EENS_4gemm15EpilogueDefaultEEEEEvvEEEEvNT_6ParamsE --------------------------
	.section	.nv.constant0._ZN7cutlass13device_kernelINS_4conv6kernel13ConvUniversalINS1_16ConvProblemShapeILNS1_8OperatorE1ELi2EEENS1_10collective14CollectiveConvINS1_46MainloopSm90TmaGmmaWarpSpecializedImplicitGemmILS5_1ELi9ELi2EN4cute5tupleIJNSA_1CILi2EEENSC_ILi1EEESE_EEENS1_36KernelImplicitTmaWarpSpecializedSm90ELi1EEENSB_IJNSC_ILi128EEENSC_ILi64EEENSB_IJSJ_EEEEEENS_10bfloat16_tESM_NSA_8TiledMMAINSA_8MMA_AtomIJNSA_4SM904GMMA27MMA_64x64x16_F32BF16BF16_SSILNSQ_5MajorE0ELSS_1ELNSQ_7ScaleInE1ELST_1EEEEEENSA_6LayoutINSB_IJSE_SE_SE_EEENSB_IJNSC_ILi0EEESY_SY_EEEEENSB_IJNSA_10UnderscoreES11_S11_EEEEENS7_6detail26Sm90ImplicitGemmTileTraitsINSA_20SM90_TMA_LOAD_IM2COLENSA_14ComposedLayoutINSA_7SwizzleILi3ELi4ELi3EEENSA_18smem_ptr_flag_bitsILi16EEENSW_INSB_IJNSB_IJNSC_ILi8EEENSC_ILi16EEEEEENSB_IJSJ_SE_EEENSB_IJSE_NSC_ILi9EEEEEEEEENSB_IJNSB_IJSJ_NSC_ILi512EEEEEENSB_IJSE_SY_EEENSB_IJSY_NSC_ILi8192EEEEEEEEEEEEEvEENS15_INSA_23SM90_TMA_LOAD_MULTICASTENS17_IS19_S1B_NSW_INSB_IJS1F_NSB_IJS1C_S1C_EEES1H_EEENSB_IJS1L_S1K_NSB_IJSY_NSC_ILi4096EEEEEEEEEEEEEvEEEENS_8epilogue10collective6detail29Sm90TmaWarpSpecializedAdapterINS23_15DefaultEpilogueISM_NSB_IJNSB_IJlllEEESE_SY_EEES28_NS22_6thread17LinearCombinationISM_Li1EffLNS29_9ScaleType4KindE0ELNS_15FloatRoundStyleE2ESM_EENS_4gemm15EpilogueDefaultEEEEEvvEEEEvNT_6ParamsE,"a",@progbits
	.sectionflags	@""
	.align	4
.nv.constant0._ZN7cutlass13device_kernelINS_4conv6kernel13ConvUniversalINS1_16ConvProblemShapeILNS1_8OperatorE1ELi2EEENS1_10collective14CollectiveConvINS1_46MainloopSm90TmaGmmaWarpSpecializedImplicitGemmILS5_1ELi9ELi2EN4cute5tupleIJNSA_1CILi2EEENSC_ILi1EEESE_EEENS1_36KernelImplicitTmaWarpSpecializedSm90ELi1EEENSB_IJNSC_ILi128EEENSC_ILi64EEENSB_IJSJ_EEEEEENS_10bfloat16_tESM_NSA_8TiledMMAINSA_8MMA_AtomIJNSA_4SM904GMMA27MMA_64x64x16_F32BF16BF16_SSILNSQ_5MajorE0ELSS_1ELNSQ_7ScaleInE1ELST_1EEEEEENSA_6LayoutINSB_IJSE_SE_SE_EEENSB_IJNSC_ILi0EEESY_SY_EEEEENSB_IJNSA_10UnderscoreES11_S11_EEEEENS7_6detail26Sm90ImplicitGemmTileTraitsINSA_20SM90_TMA_LOAD_IM2COLENSA_14ComposedLayoutINSA_7SwizzleILi3ELi4ELi3EEENSA_18smem_ptr_flag_bitsILi16EEENSW_INSB_IJNSB_IJNSC_ILi8EEENSC_ILi16EEEEEENSB_IJSJ_SE_EEENSB_IJSE_NSC_ILi9EEEEEEEEENSB_IJNSB_IJSJ_NSC_ILi512EEEEEENSB_IJSE_SY_EEENSB_IJSY_NSC_ILi8192EEEEEEEEEEEEEvEENS15_INSA_23SM90_TMA_LOAD_MULTICASTENS17_IS19_S1B_NSW_INSB_IJS1F_NSB_IJS1C_S1C_EEES1H_EEENSB_IJS1L_S1K_NSB_IJSY_NSC_ILi4096EEEEEEEEEEEEEvEEEENS_8epilogue10collective6detail29Sm90TmaWarpSpecializedAdapterINS23_15DefaultEpilogueISM_NSB_IJNSB_IJlllEEESE_SY_EEES28_NS22_6thread17LinearCombinationISM_Li1EffLNS29_9ScaleType4KindE0ELNS_15FloatRoundStyleE2ESM_EENS_4gemm15EpilogueDefaultEEEEEvvEEEEvNT_6ParamsE:
	.zero		1536


//--------------------- SYMBOLS --------------------------

	.type		.nv.reservedSmem.offset0,@object
	.size		.nv.reservedSmem.offset0,0x4
